	.target	sm_90a

	.elftype	@"ET_EXEC"


//--------------------- .note.nv.tkinfo           --------------------------
	.section	.note.nv.tkinfo,"",@"SHT_NOTE"
	.sectionflags	@"SHF_NOTE_NV_TKINFO"
	.tkinfo
        /*0018*/ 	.word	0x00000002
        /*0030*/ 	.string	""
        /*0030*/ 	.string	"ptxas"
        /*0030*/ 	.string	"Cuda compilation tools, release 13.0, V13.0.88"
        /*0030*/ 	.string	"Build cuda_13.0.r13.0/compiler.36424714_0"
        /*0030*/ 	.string	"-arch sm_90a -m 64 "



//--------------------- .note.nv.cuinfo           --------------------------
	.section	.note.nv.cuinfo,"",@"SHT_NOTE"
	.sectionflags	@"SHF_NOTE_NV_CUINFO"
        /*0018*/ 	.short	0x0002
        /*001a*/ 	.short	0x005a
        /*001c*/ 	.short	0x0082
	.zero		2


//--------------------- .nv.info                  --------------------------
	.section	.nv.info,"",@"SHT_CUDA_INFO"
	.align	4


	//----- nvinfo : EIATTR_REGCOUNT
	.align		4
        /*0000*/ 	.byte	0x04, 0x2f
        /*0002*/ 	.short	(.L_16 - .L_15)
	.align		4
.L_15:
        /*0004*/ 	.word	index@(_ZN7cutlass13device_kernelINS_4fmha6kernel13FmhaKernelTmaINS1_10collective15FmhaMainloopTmaINS_6half_tEfN4cute5tupleIJNS7_1CILi64EEESA_NS9_ILi192EEEEEENS4_14ResidualFusionEJEEENS4_15FmhaFwdEpilogueIS6_fNS8_IJSA_SB_SA_EEEEEJEEEEEvNT_6ParamsE)
        /*0008*/ 	.word	0x000000af


	//----- nvinfo : EIATTR_FRAME_SIZE
	.align		4
.L_16:
        /*000c*/ 	.byte	0x04, 0x11
        /*000e*/ 	.short	(.L_18 - .L_17)
	.align		4
.L_17:
        /*0010*/ 	.word	index@($__internal_0_$__cuda_sm20_rcp_rn_f32_slowpath)
        /*0014*/ 	.word	0x00000000


	//----- nvinfo : EIATTR_FRAME_SIZE
	.align		4
.L_18:
        /*0018*/ 	.byte	0x04, 0x11
        /*001a*/ 	.short	(.L_20 - .L_19)
	.align		4
.L_19:
        /*001c*/ 	.word	index@(_ZN7cutlass13device_kernelINS_4fmha6kernel13FmhaKernelTmaINS1_10collective15FmhaMainloopTmaINS_6half_tEfN4cute5tupleIJNS7_1CILi64EEESA_NS9_ILi192EEEEEENS4_14ResidualFusionEJEEENS4_15FmhaFwdEpilogueIS6_fNS8_IJSA_SB_SA_EEEEEJEEEEEvNT_6ParamsE)
        /*0020*/ 	.word	0x00000000


	//----- nvinfo : EIATTR_MIN_STACK_SIZE
	.align		4
.L_20:
        /*0024*/ 	.byte	0x04, 0x12
        /*0026*/ 	.short	(.L_22 - .L_21)
	.align		4
.L_21:
        /*0028*/ 	.word	index@(_ZN7cutlass13device_kernelINS_4fmha6kernel13FmhaKernelTmaINS1_10collective15FmhaMainloopTmaINS_6half_tEfN4cute5tupleIJNS7_1CILi64EEESA_NS9_ILi192EEEEEENS4_14ResidualFusionEJEEENS4_15FmhaFwdEpilogueIS6_fNS8_IJSA_SB_SA_EEEEEJEEEEEvNT_6ParamsE)
        /*002c*/ 	.word	0x00000000
.L_22:


//--------------------- .nv.compat                --------------------------
	.section	.nv.compat,"",@"SHT_CUDA_COMPAT_INFO"
	.align	4
        /*0000*/ 	.byte	0x02, 0x09, 0x01, 0x00, 0x02, 0x02, 0x04, 0x00, 0x02, 0x05, 0x05, 0x00, 0x03, 0x07, 0x01, 0x01
        /*0010*/ 	.byte	0x02, 0x03, 0x01, 0x00, 0x02, 0x06, 0x01, 0x00, 0x04, 0x0b, 0x08, 0x00, 0x00, 0x00, 0x00, 0x00
        /*0020*/ 	.byte	0x00, 0x00, 0x00, 0x00


//--------------------- .nv.info._ZN7cutlass13device_kernelINS_4fmha6kernel13FmhaKernelTmaINS1_10collective15FmhaMainloopTmaINS_6half_tEfN4cute5tupleIJNS7_1CILi64EEESA_NS9_ILi192EEEEEENS4_14ResidualFusionEJEEENS4_15FmhaFwdEpilogueIS6_fNS8_IJSA_SB_SA_EEEEEJEEEEEvNT_6ParamsE --------------------------
	.section	.nv.info._ZN7cutlass13device_kernelINS_4fmha6kernel13FmhaKernelTmaINS1_10collective15FmhaMainloopTmaINS_6half_tEfN4cute5tupleIJNS7_1CILi64EEESA_NS9_ILi192EEEEEENS4_14ResidualFusionEJEEENS4_15FmhaFwdEpilogueIS6_fNS8_IJSA_SB_SA_EEEEEJEEEEEvNT_6ParamsE,"",@"SHT_CUDA_INFO"
	.sectionflags	@""
	.align	4


	//----- nvinfo : EIATTR_CUDA_API_VERSION
	.align		4
        /*0000*/ 	.byte	0x04, 0x37
        /*0002*/ 	.short	(.L_24 - .L_23)
.L_23:
        /*0004*/ 	.word	0x00000082


	//----- nvinfo : EIATTR_KPARAM_INFO
	.align		4
.L_24:
        /*0008*/ 	.byte	0x04, 0x17
        /*000a*/ 	.short	(.L_26 - .L_25)
.L_25:
        /*000c*/ 	.word	0x00000000
        /*0010*/ 	.short	0x0000
        /*0012*/ 	.short	0x0070
        /*0014*/ 	.byte	0x00, 0xf0, 0x01, 0x20


	//----- nvinfo : EIATTR_SPARSE_MMA_MASK
	.align		4
.L_26:
        /*0018*/ 	.byte	0x03, 0x50
        /*001a*/ 	.short	0x0000


	//----- nvinfo : EIATTR_MAXREG_COUNT
	.align		4
        /*001c*/ 	.byte	0x03, 0x1b
        /*001e*/ 	.short	0x00ff


	//----- nvinfo : EIATTR_NUM_BARRIERS
	.align		4
        /*0020*/ 	.byte	0x02, 0x4c
        /*0022*/ 	.byte	0x02
	.zero		1


	//----- nvinfo : EIATTR_EXTERNS
	.align		4
        /*0024*/ 	.byte	0x04, 0x0f
        /*0026*/ 	.short	(.L_28 - .L_27)


	//   ....[0]....
	.align		4
.L_27:
        /*0028*/ 	.word	index@(__assertfail)


	//----- nvinfo : EIATTR_MERCURY_ISA_VERSION
	.align		4
.L_28:
        /*002c*/ 	.byte	0x03, 0x5f
        /*002e*/ 	.short	0x0101


	//----- nvinfo : EIATTR_COOP_GROUP_MASK_REGIDS
	.align		4
        /*0030*/ 	.byte	0x04, 0x29
        /*0032*/ 	.short	(.L_30 - .L_29)


	//   ....[0]....
.L_29:
        /*0034*/ 	.word	0xffffffff


	//   ....[1]....
        /*0038*/ 	.word	0xffffffff


	//   ....[2]....
        /*003c*/ 	.word	0xffffffff


	//   ....[3]....
        /*0040*/ 	.word	0xffffffff


	//   ....[4]....
        /*0044*/ 	.word	0xffffffff


	//   ....[5]....
        /*0048*/ 	.word	0xffffffff


	//   ....[6]....
        /*004c*/ 	.word	0xffffffff


	//   ....[7]....
        /*0050*/ 	.word	0xffffffff


	//   ....[8]....
        /*0054*/ 	.word	0xffffffff


	//   ....[9]....
        /*0058*/ 	.word	0xffffffff


	//   ....[10]....
        /*005c*/ 	.word	0xffffffff


	//   ....[11]....
        /*0060*/ 	.word	0xffffffff


	//   ....[12]....
        /*0064*/ 	.word	0xffffffff


	//   ....[13]....
        /*0068*/ 	.word	0xffffffff


	//   ....[14]....
        /*006c*/ 	.word	0xffffffff


	//   ....[15]....
        /*0070*/ 	.word	0xffffffff


	//   ....[16]....
        /*0074*/ 	.word	0xffffffff


	//   ....[17]....
        /*0078*/ 	.word	0xffffffff


	//   ....[18]....
        /*007c*/ 	.word	0xffffffff


	//   ....[19]....
        /*0080*/ 	.word	0xffffffff


	//   ....[20]....
        /*0084*/ 	.word	0xffffffff


	//----- nvinfo : EIATTR_COOP_GROUP_INSTR_OFFSETS
	.align		4
.L_30:
        /*0088*/ 	.byte	0x04, 0x28
        /*008a*/ 	.short	(.L_32 - .L_31)


	//   ....[0]....
.L_31:
        /*008c*/ 	.word	0x00000050


	//   ....[1]....
        /*0090*/ 	.word	0x00000140


	//   ....[2]....
        /*0094*/ 	.word	0x00000270


	//   ....[3]....
        /*0098*/ 	.word	0x00000410


	//   ....[4]....
        /*009c*/ 	.word	0x000005b0


	//   ....[5]....
        /*00a0*/ 	.word	0x00002640


	//   ....[6]....
        /*00a4*/ 	.word	0x00002650


	//   ....[7]....
        /*00a8*/ 	.word	0x00002680


	//   ....[8]....
        /*00ac*/ 	.word	0x00002690


	//   ....[9]....
        /*00b0*/ 	.word	0x00004320


	//   ....[10]....
        /*00b4*/ 	.word	0x00004360


	//   ....[11]....
        /*00b8*/ 	.word	0x00004390


	//   ....[12]....
        /*00bc*/ 	.word	0x000043b0


	//   ....[13]....
        /*00c0*/ 	.word	0x00006e50


	//   ....[14]....
        /*00c4*/ 	.word	0x00006ea0


	//   ....[15]....
        /*00c8*/ 	.word	0x00006ee0


	//   ....[16]....
        /*00cc*/ 	.word	0x00006f00


	//   ....[17]....
        /*00d0*/ 	.word	0x00008a00


	//   ....[18]....
        /*00d4*/ 	.word	0x00008a30


	//   ....[19]....
        /*00d8*/ 	.word	0x00008a90


	//   ....[20]....
        /*00dc*/ 	.word	0x00008aa0


	//----- nvinfo : EIATTR_SYSCALL_OFFSETS
	.align		4
.L_32:
        /*00e0*/ 	.byte	0x04, 0x46
        /*00e2*/ 	.short	(.L_34 - .L_33)


	//   ....[0]....
.L_33:
        /*00e4*/ 	.word	0x000097f0


	//   ....[1]....
        /*00e8*/ 	.word	0x00009910


	//----- nvinfo : EIATTR_MBARRIER_INSTR_OFFSETS
	.align		4
.L_34:
        /*00ec*/ 	.byte	0x04, 0x39
        /*00ee*/ 	.short	(.L_36 - .L_35)


	//   ....[0]....
.L_35:
        /*00f0*/ 	.word	0x00000240
        /*00f4*/ 	.word	0x000000ff
        /*00f8*/ 	.word	0x0001e040
        /*00fc*/ 	.short	0x0100
        /*00fe*/ 	.byte	0x08
	.zero		1


	//   ....[1]....
        /*0100*/ 	.word	0x00000250
        /*0104*/ 	.word	0x000000ff
        /*0108*/ 	.word	0x0001e048
        /*010c*/ 	.short	0x0100
        /*010e*/ 	.byte	0x08
	.zero		1


	//   ....[2]....
        /*0110*/ 	.word	0x00000380
        /*0114*/ 	.word	0x000000ff
        /*0118*/ 	.word	0x0001e000
        /*011c*/ 	.short	0x0100
        /*011e*/ 	.byte	0x08
	.zero		1


	//   ....[3]....
        /*0120*/ 	.word	0x00000390
        /*0124*/ 	.word	0x000000ff
        /*0128*/ 	.word	0x0001e020
        /*012c*/ 	.short	0x0100
        /*012e*/ 	.byte	0x08
	.zero		1


	//   ....[4]....
        /*0130*/ 	.word	0x000003a0
        /*0134*/ 	.word	0x000000ff
        /*0138*/ 	.word	0x0001e008
        /*013c*/ 	.short	0x0100
        /*013e*/ 	.byte	0x08
	.zero		1


	//   ....[5]....
        /*0140*/ 	.word	0x000003b0
        /*0144*/ 	.word	0x000000ff
        /*0148*/ 	.word	0x0001e028
        /*014c*/ 	.short	0x0100
        /*014e*/ 	.byte	0x08
	.zero		1


	//   ....[6]....
        /*0150*/ 	.word	0x000003c0
        /*0154*/ 	.word	0x000000ff
        /*0158*/ 	.word	0x0001e010
        /*015c*/ 	.short	0x0100
        /*015e*/ 	.byte	0x08
	.zero		1


	//   ....[7]....
        /*0160*/ 	.word	0x000003d0
        /*0164*/ 	.word	0x000000ff
        /*0168*/ 	.word	0x0001e030
        /*016c*/ 	.short	0x0100
        /*016e*/ 	.byte	0x08
	.zero		1


	//   ....[8]....
        /*0170*/ 	.word	0x000003e0
        /*0174*/ 	.word	0x000000ff
        /*0178*/ 	.word	0x0001e018
        /*017c*/ 	.short	0x0100
        /*017e*/ 	.byte	0x08
	.zero		1


	//   ....[9]....
        /*0180*/ 	.word	0x000003f0
        /*0184*/ 	.word	0x000000ff
        /*0188*/ 	.word	0x0001e038
        /*018c*/ 	.short	0x0100
        /*018e*/ 	.byte	0x08
	.zero		1


	//   ....[10]....
        /*0190*/ 	.word	0x00000520
        /*0194*/ 	.word	0x000000ff
        /*0198*/ 	.word	0x0001e050
        /*019c*/ 	.short	0x0100
        /*019e*/ 	.byte	0x08
	.zero		1


	//   ....[11]....
        /*01a0*/ 	.word	0x00000530
        /*01a4*/ 	.word	0x000000ff
        /*01a8*/ 	.word	0x0001e070
        /*01ac*/ 	.short	0x0100
        /*01ae*/ 	.byte	0x08
	.zero		1


	//   ....[12]....
        /*01b0*/ 	.word	0x00000540
        /*01b4*/ 	.word	0x000000ff
        /*01b8*/ 	.word	0x0001e058
        /*01bc*/ 	.short	0x0100
        /*01be*/ 	.byte	0x08
	.zero		1


	//   ....[13]....
        /*01c0*/ 	.word	0x00000550
        /*01c4*/ 	.word	0x000000ff
        /*01c8*/ 	.word	0x0001e078
        /*01cc*/ 	.short	0x0100
        /*01ce*/ 	.byte	0x08
	.zero		1


	//   ....[14]....
        /*01d0*/ 	.word	0x00000560
        /*01d4*/ 	.word	0x000000ff
        /*01d8*/ 	.word	0x0001e060
        /*01dc*/ 	.short	0x0100
        /*01de*/ 	.byte	0x08
	.zero		1


	//   ....[15]....
        /*01e0*/ 	.word	0x00000570
        /*01e4*/ 	.word	0x000000ff
        /*01e8*/ 	.word	0x0001e080
        /*01ec*/ 	.short	0x0100
        /*01ee*/ 	.byte	0x08
	.zero		1


	//   ....[16]....
        /*01f0*/ 	.word	0x00000580
        /*01f4*/ 	.word	0x000000ff
        /*01f8*/ 	.word	0x0001e068
        /*01fc*/ 	.short	0x0100
        /*01fe*/ 	.byte	0x08
	.zero		1


	//   ....[17]....
        /*0200*/ 	.word	0x00000590
        /*0204*/ 	.word	0x000000ff
        /*0208*/ 	.word	0x0001e088
        /*020c*/ 	.short	0x0100
        /*020e*/ 	.byte	0x08
	.zero		1


	//   ....[18]....
        /*0210*/ 	.word	0x000006f0
        /*0214*/ 	.word	0x00000003
        /*0218*/ 	.word	0x0001e048
        /*021c*/ 	.short	0x010a
        /*021e*/ 	.byte	0x3f
	.zero		1


	//   ....[19]....
        /*0220*/ 	.word	0x00000a80
        /*0224*/ 	.word	0x00000002
        /*0228*/ 	.word	0x0001e020
        /*022c*/ 	.short	0x010a
        /*022e*/ 	.byte	0x3f
	.zero		1


	//   ....[20]....
        /*0230*/ 	.word	0x00000d10
        /*0234*/ 	.word	0x00000002
        /*0238*/ 	.word	0x0001e020
        /*023c*/ 	.short	0x010a
        /*023e*/ 	.byte	0x3f
	.zero		1


	//   ....[21]....
        /*0240*/ 	.word	0x00001010
        /*0244*/ 	.word	0x00000008
        /*0248*/ 	.word	0x0001e020
        /*024c*/ 	.short	0x010a
        /*024e*/ 	.byte	0x3f
	.zero		1


	//   ....[22]....
        /*0250*/ 	.word	0x00001300
        /*0254*/ 	.word	0x00000009
        /*0258*/ 	.word	0x0001e020
        /*025c*/ 	.short	0x010a
        /*025e*/ 	.byte	0x3f
	.zero		1


	//   ....[23]....
        /*0260*/ 	.word	0x00001610
        /*0264*/ 	.word	0x00000010
        /*0268*/ 	.word	0x0001e040
        /*026c*/ 	.short	0x010a
        /*026e*/ 	.byte	0x3f
	.zero		1


	//   ....[24]....
        /*0270*/ 	.word	0x00001630
        /*0274*/ 	.word	0x00000010
        /*0278*/ 	.word	0x0001e000
        /*027c*/ 	.short	0x010a
        /*027e*/ 	.byte	0x3f
	.zero		1


	//   ....[25]....
        /*0280*/ 	.word	0x00002920
        /*0284*/ 	.word	0x00000010
        /*0288*/ 	.word	0x0001e008
        /*028c*/ 	.short	0x010a
        /*028e*/ 	.byte	0x3f
	.zero		1


	//   ....[26]....
        /*0290*/ 	.word	0x00003710
        /*0294*/ 	.word	0x00000078
        /*0298*/ 	.word	0x00000000
        /*029c*/ 	.short	0x0101
        /*029e*/ 	.byte	0x3f
	.zero		1


	//   ....[27]....
        /*02a0*/ 	.word	0x000037d0
        /*02a4*/ 	.word	0x00000079
        /*02a8*/ 	.word	0x0001e000
        /*02ac*/ 	.short	0x010a
        /*02ae*/ 	.byte	0x3f
	.zero		1


	//   ....[28]....
        /*02b0*/ 	.word	0x00003e00
        /*02b4*/ 	.word	0x00000008
        /*02b8*/ 	.word	0x0001e020
        /*02bc*/ 	.short	0x010a
        /*02be*/ 	.byte	0x3f
	.zero		1


	//   ....[29]....
        /*02c0*/ 	.word	0x00004350
        /*02c4*/ 	.word	0x000000a2
        /*02c8*/ 	.word	0x00000000
        /*02cc*/ 	.short	0x0101
        /*02ce*/ 	.byte	0x3f
	.zero		1


	//   ....[30]....
        /*02d0*/ 	.word	0x00004370
        /*02d4*/ 	.word	0x000000a9
        /*02d8*/ 	.word	0x0001e000
        /*02dc*/ 	.short	0x010a
        /*02de*/ 	.byte	0x3f
	.zero		1


	//   ....[31]....
        /*02e0*/ 	.word	0x00005a20
        /*02e4*/ 	.word	0x00000078
        /*02e8*/ 	.word	0x00000000
        /*02ec*/ 	.short	0x0101
        /*02ee*/ 	.byte	0x3f
	.zero		1


	//   ....[32]....
        /*02f0*/ 	.word	0x00005ad0
        /*02f4*/ 	.word	0x00000078
        /*02f8*/ 	.word	0x0001e020
        /*02fc*/ 	.short	0x010a
        /*02fe*/ 	.byte	0x3f
	.zero		1


	//   ....[33]....
        /*0300*/ 	.word	0x00005e70
        /*0304*/ 	.word	0x00000079
        /*0308*/ 	.word	0x0001e000
        /*030c*/ 	.short	0x010a
        /*030e*/ 	.byte	0x3f
	.zero		1


	//   ....[34]....
        /*0310*/ 	.word	0x00006520
        /*0314*/ 	.word	0x00000008
        /*0318*/ 	.word	0x0001e020
        /*031c*/ 	.short	0x010a
        /*031e*/ 	.byte	0x3f
	.zero		1


	//   ....[35]....
        /*0320*/ 	.word	0x00006eb0
        /*0324*/ 	.word	0x0000007e
        /*0328*/ 	.word	0x00000000
        /*032c*/ 	.short	0x0101
        /*032e*/ 	.byte	0x3f
	.zero		1


	//   ....[36]....
        /*0330*/ 	.word	0x00006ec0
        /*0334*/ 	.word	0x000000ac
        /*0338*/ 	.word	0x0001e000
        /*033c*/ 	.short	0x010a
        /*033e*/ 	.byte	0x3f
	.zero		1


	//   ....[37]....
        /*0340*/ 	.word	0x000085a0
        /*0344*/ 	.word	0x00000004
        /*0348*/ 	.word	0x00000000
        /*034c*/ 	.short	0x0101
        /*034e*/ 	.byte	0x3f
	.zero		1


	//   ....[38]....
        /*0350*/ 	.word	0x00008620
        /*0354*/ 	.word	0x00000004
        /*0358*/ 	.word	0x0001e020
        /*035c*/ 	.short	0x010a
        /*035e*/ 	.byte	0x3f
	.zero		1


	//   ....[39]....
        /*0360*/ 	.word	0x0000ad60
        /*0364*/ 	.word	0x00000003
        /*0368*/ 	.word	0x0001e048
        /*036c*/ 	.short	0x010a
        /*036e*/ 	.byte	0x3f
	.zero		1


	//   ....[40]....
        /*0370*/ 	.word	0x0000adb0
        /*0374*/ 	.word	0x00000002
        /*0378*/ 	.word	0x0001e020
        /*037c*/ 	.short	0x010a
        /*037e*/ 	.byte	0x3f
	.zero		1


	//   ....[41]....
        /*0380*/ 	.word	0x0000ae00
        /*0384*/ 	.word	0x00000002
        /*0388*/ 	.word	0x0001e020
        /*038c*/ 	.short	0x010a
        /*038e*/ 	.byte	0x3f
	.zero		1


	//   ....[42]....
        /*0390*/ 	.word	0x0000ae50
        /*0394*/ 	.word	0x00000008
        /*0398*/ 	.word	0x0001e020
        /*039c*/ 	.short	0x010a
        /*039e*/ 	.byte	0x3f
	.zero		1


	//   ....[43]....
        /*03a0*/ 	.word	0x0000aea0
        /*03a4*/ 	.word	0x00000009
        /*03a8*/ 	.word	0x0001e020
        /*03ac*/ 	.short	0x010a
        /*03ae*/ 	.byte	0x3f
	.zero		1


	//   ....[44]....
        /*03b0*/ 	.word	0x0000aef0
        /*03b4*/ 	.word	0x00000010
        /*03b8*/ 	.word	0x0001e040
        /*03bc*/ 	.short	0x010a
        /*03be*/ 	.byte	0x3f
	.zero		1


	//   ....[45]....
        /*03c0*/ 	.word	0x0000af40
        /*03c4*/ 	.word	0x00000010
        /*03c8*/ 	.word	0x0001e000
        /*03cc*/ 	.short	0x010a
        /*03ce*/ 	.byte	0x3f
	.zero		1


	//   ....[46]....
        /*03d0*/ 	.word	0x0000af90
        /*03d4*/ 	.word	0x00000010
        /*03d8*/ 	.word	0x0001e008
        /*03dc*/ 	.short	0x010a
        /*03de*/ 	.byte	0x3f
	.zero		1


	//   ....[47]....
        /*03e0*/ 	.word	0x0000afe0
        /*03e4*/ 	.word	0x00000079
        /*03e8*/ 	.word	0x0001e000
        /*03ec*/ 	.short	0x010a
        /*03ee*/ 	.byte	0x3f
	.zero		1


	//   ....[48]....
        /*03f0*/ 	.word	0x0000b030
        /*03f4*/ 	.word	0x00000008
        /*03f8*/ 	.word	0x0001e020
        /*03fc*/ 	.short	0x010a
        /*03fe*/ 	.byte	0x3f
	.zero		1


	//   ....[49]....
        /*0400*/ 	.word	0x0000b080
        /*0404*/ 	.word	0x000000a9
        /*0408*/ 	.word	0x0001e000
        /*040c*/ 	.short	0x010a
        /*040e*/ 	.byte	0x3f
	.zero		1


	//   ....[50]....
        /*0410*/ 	.word	0x0000b0d0
        /*0414*/ 	.word	0x00000078
        /*0418*/ 	.word	0x0001e020
        /*041c*/ 	.short	0x010a
        /*041e*/ 	.byte	0x3f
	.zero		1


	//   ....[51]....
        /*0420*/ 	.word	0x0000b120
        /*0424*/ 	.word	0x00000079
        /*0428*/ 	.word	0x0001e000
        /*042c*/ 	.short	0x010a
        /*042e*/ 	.byte	0x3f
	.zero		1


	//   ....[52]....
        /*0430*/ 	.word	0x0000b170
        /*0434*/ 	.word	0x00000008
        /*0438*/ 	.word	0x0001e020
        /*043c*/ 	.short	0x010a
        /*043e*/ 	.byte	0x3f
	.zero		1


	//   ....[53]....
        /*0440*/ 	.word	0x0000b1c0
        /*0444*/ 	.word	0x000000ac
        /*0448*/ 	.word	0x0001e000
        /*044c*/ 	.short	0x010a
        /*044e*/ 	.byte	0x3f
	.zero		1


	//   ....[54]....
        /*0450*/ 	.word	0x0000b210
        /*0454*/ 	.word	0x00000004
        /*0458*/ 	.word	0x0001e020
        /*045c*/ 	.short	0x010a
        /*045e*/ 	.byte	0x3f
	.zero		1


	//----- nvinfo : EIATTR_NUM_MBARRIERS
	.align		4
.L_36:
        /*0460*/ 	.byte	0x03, 0x38
        /*0462*/ 	.short	0x0012


	//----- nvinfo : EIATTR_EXIT_INSTR_OFFSETS
	.align		4
        /*0464*/ 	.byte	0x04, 0x1c
        /*0466*/ 	.short	(.L_38 - .L_37)


	//   ....[0]....
.L_37:
        /*0468*/ 	.word	0x0000ad50


	//----- nvinfo : EIATTR_MAX_THREADS
	.align		4
.L_38:
        /*046c*/ 	.byte	0x04, 0x05
        /*046e*/ 	.short	(.L_40 - .L_39)
.L_39:
        /*0470*/ 	.word	0x00000080
        /*0474*/ 	.word	0x00000001
        /*0478*/ 	.word	0x00000001


	//----- nvinfo : EIATTR_CRS_STACK_SIZE
	.align		4
.L_40:
        /*047c*/ 	.byte	0x04, 0x1e
        /*047e*/ 	.short	(.L_42 - .L_41)
.L_41:
        /*0480*/ 	.word	0x00000000


	//----- nvinfo : EIATTR_CBANK_PARAM_SIZE
	.align		4
.L_42:
        /*0484*/ 	.byte	0x03, 0x19
        /*0486*/ 	.short	0x0870


	//----- nvinfo : EIATTR_PARAM_CBANK
	.align		4
        /*0488*/ 	.byte	0x04, 0x0a
        /*048a*/ 	.short	(.L_44 - .L_43)
	.align		4
.L_43:
        /*048c*/ 	.word	index@(.nv.constant0._ZN7cutlass13device_kernelINS_4fmha6kernel13FmhaKernelTmaINS1_10collective15FmhaMainloopTmaINS_6half_tEfN4cute5tupleIJNS7_1CILi64EEESA_NS9_ILi192EEEEEENS4_14ResidualFusionEJEEENS4_15FmhaFwdEpilogueIS6_fNS8_IJSA_SB_SA_EEEEEJEEEEEvNT_6ParamsE)
        /*0490*/ 	.short	0x0210
        /*0492*/ 	.short	0x0870


	//----- nvinfo : EIATTR_SW_WAR
	.align		4
.L_44:
        /*0494*/ 	.byte	0x04, 0x36
        /*0496*/ 	.short	(.L_46 - .L_45)
.L_45:
        /*0498*/ 	.word	0x00000008
.L_46:


//--------------------- .nv.callgraph             --------------------------
	.section	.nv.callgraph,"",@"SHT_CUDA_CALLGRAPH"
	.align	4
	.sectionentsize	8
	.align		4
        /*0000*/ 	.word	0x00000000
	.align		4
        /*0004*/ 	.word	0xffffffff
	.align		4
        /*0008*/ 	.word	index@(_ZN7cutlass13device_kernelINS_4fmha6kernel13FmhaKernelTmaINS1_10collective15FmhaMainloopTmaINS_6half_tEfN4cute5tupleIJNS7_1CILi64EEESA_NS9_ILi192EEEEEENS4_14ResidualFusionEJEEENS4_15FmhaFwdEpilogueIS6_fNS8_IJSA_SB_SA_EEEEEJEEEEEvNT_6ParamsE)
	.align		4
        /*000c*/ 	.word	index@(__assertfail)
	.align		4
        /*0010*/ 	.word	0x00000000
	.align		4
        /*0014*/ 	.word	0xfffffffe
	.align		4
        /*0018*/ 	.word	0x00000000
	.align		4
        /*001c*/ 	.word	0xfffffffd
	.align		4
        /*0020*/ 	.word	0x00000000
	.align		4
        /*0024*/ 	.word	0xfffffffc


//--------------------- .nv.constant4             --------------------------
	.section	.nv.constant4,"a",@progbits
	.align	8
	.align		8
.nv.constant4:
        /*0000*/ 	.dword	__assertfail
	.align		8
        /*0008*/ 	.dword	__unnamed_1
	.align		8
        /*0010*/ 	.dword	__unnamed_2
	.align		8
        /*0018*/ 	.dword	_ZN39_INTERNAL_963aec43_4_k_cu_055112b9_28774cuda3std3__45__cpo5beginE
	.align		8
        /*0020*/ 	.dword	_ZN39_INTERNAL_963aec43_4_k_cu_055112b9_28774cuda3std3__45__cpo3endE
	.align		8
        /*0028*/ 	.dword	_ZN39_INTERNAL_963aec43_4_k_cu_055112b9_28774cuda3std3__45__cpo6cbeginE
	.align		8
        /*0030*/ 	.dword	_ZN39_INTERNAL_963aec43_4_k_cu_055112b9_28774cuda3std3__45__cpo4cendE
	.align		8
        /*0038*/ 	.dword	_ZN39_INTERNAL_963aec43_4_k_cu_055112b9_28774cuda3std3__441_GLOBAL__N__963aec43_4_k_cu_055112b9_28776ignoreE
	.align		8
        /*0040*/ 	.dword	_ZN39_INTERNAL_963aec43_4_k_cu_055112b9_28774cuda3std3__419piecewise_constructE
	.align		8
        /*0048*/ 	.dword	_ZN39_INTERNAL_963aec43_4_k_cu_055112b9_28774cuda3std3__48in_placeE
	.align		8
        /*0050*/ 	.dword	_ZN39_INTERNAL_963aec43_4_k_cu_055112b9_28774cuda3std6ranges3__45__cpo4swapE
	.align		8
        /*0058*/ 	.dword	_ZN39_INTERNAL_963aec43_4_k_cu_055112b9_28774cuda3std6ranges3__45__cpo9iter_moveE
	.align		8
        /*0060*/ 	.dword	_ZN39_INTERNAL_963aec43_4_k_cu_055112b9_28774cute7productE
	.align		8
        /*0068*/ 	.dword	_ZN39_INTERNAL_963aec43_4_k_cu_055112b9_28774cute1_E
	.align		8
        /*0070*/ 	.dword	$str$23
	.align		8
        /*0078*/ 	.dword	$str$24


//--------------------- .text._ZN7cutlass13device_kernelINS_4fmha6kernel13FmhaKernelTmaINS1_10collective15FmhaMainloopTmaINS_6half_tEfN4cute5tupleIJNS7_1CILi64EEESA_NS9_ILi192EEEEEENS4_14ResidualFusionEJEEENS4_15FmhaFwdEpilogueIS6_fNS8_IJSA_SB_SA_EEEEEJEEEEEvNT_6ParamsE --------------------------
	.section	.text._ZN7cutlass13device_kernelINS_4fmha6kernel13FmhaKernelTmaINS1_10collective15FmhaMainloopTmaINS_6half_tEfN4cute5tupleIJNS7_1CILi64EEESA_NS9_ILi192EEEEEENS4_14ResidualFusionEJEEENS4_15FmhaFwdEpilogueIS6_fNS8_IJSA_SB_SA_EEEEEJEEEEEvNT_6ParamsE,"ax",@progbits
	.align	128
.text._ZN7cutlass13device_kernelINS_4fmha6kernel13FmhaKernelTmaINS1_10collective15FmhaMainloopTmaINS_6half_tEfN4cute5tupleIJNS7_1CILi64EEESA_NS9_ILi192EEEEEENS4_14ResidualFusionEJEEENS4_15FmhaFwdEpilogueIS6_fNS8_IJSA_SB_SA_EEEEEJEEEEEvNT_6ParamsE:
        .type           _ZN7cutlass13device_kernelINS_4fmha6kernel13FmhaKernelTmaINS1_10collective15FmhaMainloopTmaINS_6half_tEfN4cute5tupleIJNS7_1CILi64EEESA_NS9_ILi192EEEEEENS4_14ResidualFusionEJEEENS4_15FmhaFwdEpilogueIS6_fNS8_IJSA_SB_SA_EEEEEJEEEEEvNT_6ParamsE,@function
        .size           _ZN7cutlass13device_kernelINS_4fmha6kernel13FmhaKernelTmaINS1_10collective15FmhaMainloopTmaINS_6half_tEfN4cute5tupleIJNS7_1CILi64EEESA_NS9_ILi192EEEEEENS4_14ResidualFusionEJEEENS4_15FmhaFwdEpilogueIS6_fNS8_IJSA_SB_SA_EEEEEJEEEEEvNT_6ParamsE,(.L_x_101 - _ZN7cutlass13device_kernelINS_4fmha6kernel13FmhaKernelTmaINS1_10collective15FmhaMainloopTmaINS_6half_tEfN4cute5tupleIJNS7_1CILi64EEESA_NS9_ILi192EEEEEENS4_14ResidualFusionEJEEENS4_15FmhaFwdEpilogueIS6_fNS8_IJSA_SB_SA_EEEEEJEEEEEvNT_6ParamsE)
        .other          _ZN7cutlass13device_kernelINS_4fmha6kernel13FmhaKernelTmaINS1_10collective15FmhaMainloopTmaINS_6half_tEfN4cute5tupleIJNS7_1CILi64EEESA_NS9_ILi192EEEEEENS4_14ResidualFusionEJEEENS4_15FmhaFwdEpilogueIS6_fNS8_IJSA_SB_SA_EEEEEJEEEEEvNT_6ParamsE,@"STO_CUDA_ENTRY STV_DEFAULT"
_ZN7cutlass13device_kernelINS_4fmha6kernel13FmhaKernelTmaINS1_10collective15FmhaMainloopTmaINS_6half_tEfN4cute5tupleIJNS7_1CILi64EEESA_NS9_ILi192EEEEEENS4_14ResidualFusionEJEEENS4_15FmhaFwdEpilogueIS6_fNS8_IJSA_SB_SA_EEEEEJEEEEEvNT_6ParamsE:
[----:B------:R-:W1:Y:S01]  /*0000*/  LDC R1, c[0x0][0x28] ;  /* 0x00000a00ff017b82 */ /* 0x000e620000000800 */
[----:B------:R-:W2:Y:S01]  /*0010*/  S2R R17, SR_TID.X ;  /* 0x0000000000117919 */ /* 0x000ea20000002100 */
[----:B------:R-:W-:Y:S01]  /*0020*/  ELECT P0, URZ, PT ;  /* 0x00000000003f782f */ /* 0x000fe20003800000 */
[----:B------:R-:W-:Y:S01]  /*0030*/  BSSY B0, `(.L_x_0) ;  /* 0x0000010000007945 */ /* 0x000fe20003800000 */
[----:B--2---:R-:W-:-:S05]  /*0040*/  SHF.R.U32.HI R7, RZ, 0x5, R17 ;  /* 0x00000005ff077819 */ /* 0x004fca0000011611 */
[----:B------:R-:W2:Y:S02]  /*0050*/  SHFL.IDX PT, R0, R7, RZ, 0x1f ;  /* 0x00001fff07007589 */ /* 0x000ea400000e0000 */
[----:B--2---:R-:W-:-:S13]  /*0060*/  ISETP.NE.OR P0, PT, R0, RZ, !P0 ;  /* 0x000000ff0000720c */ /* 0x004fda0004705670 */
[----:B-1----:R-:W-:Y:S05]  /*0070*/  @P0 BRA `(.L_x_1) ;  /* 0x00000000002c0947 */ /* 0x002fea0003800000 */
[----:B------:R-:W-:Y:S02]  /*0080*/  ULDC.64 UR4, c[0x0][0x198] ;  /* 0x0000660000047ab9 */ /* 0x000fe40000000a00 */
[----:B------:R-:W-:Y:S02]  /*0090*/  UIADD3 UR6, UP0, UR4, 0xf0, URZ ;  /* 0x000000f004067890 */ /* 0x000fe4000ff1e03f */
[----:B------:R-:W-:Y:S02]  /*00a0*/  UIADD3 UR8, UP1, UR4, 0x1f0, URZ ;  /* 0x000001f004087890 */ /* 0x000fe4000ff3e03f */
[----:B------:R-:W-:Y:S02]  /*00b0*/  UIADD3 UR4, UP2, UR4, 0x2f0, URZ ;  /* 0x000002f004047890 */ /* 0x000fe4000ff5e03f */
[----:B------:R-:W-:Y:S02]  /*00c0*/  UIADD3.X UR7, URZ, UR5, URZ, UP0, !UPT ;  /* 0x000000053f077290 */ /* 0x000fe400087fe43f */
[----:B------:R-:W-:-:S02]  /*00d0*/  UIADD3.X UR9, URZ, UR5, URZ, UP1, !UPT ;  /* 0x000000053f097290 */ /* 0x000fc40008ffe43f */
[----:B------:R-:W-:-:S05]  /*00e0*/  UIADD3.X UR5, URZ, UR5, URZ, UP2, !UPT ;  /* 0x000000053f057290 */ /* 0x000fca00097fe43f */
[----:B------:R1:W-:Y:S02]  /*00f0*/  UTMACCTL.PF [UR6] ;  /* 0x00000000060079b9 */ /* 0x0003e40008040000 */
[----:B------:R1:W-:Y:S02]  /*0100*/  UTMACCTL.PF [UR8] ;  /* 0x00000000080079b9 */ /* 0x0003e40008040000 */
[----:B------:R1:W-:Y:S02]  /*0110*/  UTMACCTL.PF [UR4] ;  /* 0x00000000040079b9 */ /* 0x0003e40008040000 */
[----:B-1----:R-:W-:Y:S01]  /*0120*/  NOP ;  /* 0x0000000000007918 */ /* 0x002fe20000000000 */
.L_x_1:
[----:B------:R-:W-:Y:S05]  /*0130*/  BSYNC B0 ;  /* 0x0000000000007941 */ /* 0x000fea0003800000 */
.L_x_0:
[----:B------:R-:W1:Y:S02]  /*0140*/  SHFL.IDX PT, R0, R7, RZ, 0x1f ;  /* 0x00001fff07007589 */ /* 0x000e6400000e0000 */
[----:B-1----:R-:W-:-:S13]  /*0150*/  ISETP.NE.AND P0, PT, R0, RZ, PT ;  /* 0x000000ff0000720c */ /* 0x002fda0003f05270 */
[----:B------:R-:W-:Y:S05]  /*0160*/  @P0 BRA `(.L_x_2) ;  /* 0x0000000000400947 */ /* 0x000fea0003800000 */
[----:B------:R-:W1:Y:S01]  /*0170*/  S2UR UR8, SR_CgaCtaId ;  /* 0x00000000000879c3 */ /* 0x000e620000008800 */
[----:B------:R-:W-:Y:S01]  /*0180*/  UMOV UR4, 0x400 ;  /* 0x0000040000047882 */ /* 0x000fe20000000000 */
[----:B------:R-:W-:Y:S01]  /*0190*/  UMOV UR5, 0x1 ;  /* 0x0000000100057882 */ /* 0x000fe20000000000 */
[----:B------:R-:W-:Y:S01]  /*01a0*/  UMOV UR6, 0x80 ;  /* 0x0000008000067882 */ /* 0x000fe20000000000 */
[----:B------:R-:W-:Y:S01]  /*01b0*/  ELECT P0, URZ, PT ;  /* 0x00000000003f782f */ /* 0x000fe20003800000 */
[----:B------:R-:W-:-:S04]  /*01c0*/  UIADD3 UR6, -UR6, 0x100000, URZ ;  /* 0x0010000006067890 */ /* 0x000fc8000fffe13f */
[----:B------:R-:W-:Y:S02]  /*01d0*/  USHF.L.U32 UR7, UR6, 0xb, URZ ;  /* 0x0000000b06077899 */ /* 0x000fe4000800063f */
[----:B------:R-:W-:Y:S02]  /*01e0*/  USHF.L.U32 UR6, UR6, 0x1, URZ ;  /* 0x0000000106067899 */ /* 0x000fe4000800063f */
[----:B-1----:R-:W-:Y:S02]  /*01f0*/  ULEA UR8, UR8, UR4, 0x18 ;  /* 0x0000000408087291 */ /* 0x002fe4000f8ec03f */
[----:B------:R-:W-:-:S04]  /*0200*/  UIADD3 UR4, -UR5, 0x100000, URZ ;  /* 0x0010000005047890 */ /* 0x000fc8000fffe13f */
[----:B------:R-:W-:Y:S02]  /*0210*/  USHF.L.U32 UR5, UR4, 0xb, URZ ;  /* 0x0000000b04057899 */ /* 0x000fe4000800063f */
[----:B------:R-:W-:Y:S01]  /*0220*/  USHF.L.U32 UR4, UR4, 0x1, URZ ;  /* 0x0000000104047899 */ /* 0x000fe2000800063f */
[----:B------:R-:W1:Y:S11]  /*0230*/  FENCE.VIEW.ASYNC.S ;  /* 0x00000000000073c6 */ /* 0x000e760000000000 */
[----:B-1----:R1:W2:Y:S01]  /*0240*/  SYNCS.EXCH.64 URZ, [UR8+0x1e040], UR4 ;  /* 0x01e04004083f75b2 */ /* 0x0022a20008000100 */
[----:B------:R1:W3:Y:S01]  /*0250*/  SYNCS.EXCH.64 URZ, [UR8+0x1e048], UR6 ;  /* 0x01e04806083f75b2 */ /* 0x0002e20008000100 */
[----:B------:R-:W-:Y:S01]  /*0260*/  NOP ;  /* 0x0000000000007918 */ /* 0x000fe20000000000 */
.L_x_2:
[----:B------:R-:W4:Y:S01]  /*0270*/  SHFL.IDX PT, R0, R7, RZ, 0x1f ;  /* 0x00001fff07007589 */ /* 0x000f2200000e0000 */
[----:B------:R-:W-:Y:S01]  /*0280*/  NOP ;  /* 0x0000000000007918 */ /* 0x000fe20000000000 */
[----:B----4-:R-:W-:-:S13]  /*0290*/  ISETP.NE.AND P0, PT, R0, RZ, PT ;  /* 0x000000ff0000720c */ /* 0x010fda0003f05270 */
[----:B------:R-:W-:Y:S05]  /*02a0*/  @P0 BRA `(.L_x_3) ;  /* 0x0000000000580947 */ /* 0x000fea0003800000 */
[----:B-1----:R-:W1:Y:S01]  /*02b0*/  S2UR UR5, SR_CgaCtaId ;  /* 0x00000000000579c3 */ /* 0x002e620000008800 */
[----:B------:R-:W-:Y:S01]  /*02c0*/  UMOV UR4, 0x400 ;  /* 0x0000040000047882 */ /* 0x000fe20000000000 */
[----:B------:R-:W-:Y:S01]  /*02d0*/  UMOV UR6, 0x1 ;  /* 0x0000000100067882 */ /* 0x000fe20000000000 */
[----:B------:R-:W-:Y:S01]  /*02e0*/  UMOV UR7, 0x80 ;  /* 0x0000008000077882 */ /* 0x000fe20000000000 */
[----:B------:R-:W-:Y:S01]  /*02f0*/  ELECT P0, URZ, PT ;  /* 0x00000000003f782f */ /* 0x000fe20003800000 */
[----:B-1----:R-:W-:Y:S02]  /*0300*/  ULEA UR8, UR5, UR4, 0x18 ;  /* 0x0000000405087291 */ /* 0x002fe4000f8ec03f */
[----:B------:R-:W-:-:S04]  /*0310*/  UIADD3 UR4, -UR6, 0x100000, URZ ;  /* 0x0010000006047890 */ /* 0x000fc8000fffe13f */
[----:B------:R-:W-:Y:S02]  /*0320*/  USHF.L.U32 UR5, UR4, 0xb, URZ ;  /* 0x0000000b04057899 */ /* 0x000fe4000800063f */
[----:B------:R-:W-:Y:S02]  /*0330*/  USHF.L.U32 UR4, UR4, 0x1, URZ ;  /* 0x0000000104047899 */ /* 0x000fe4000800063f */
[----:B------:R-:W-:-:S04]  /*0340*/  UIADD3 UR6, -UR7, 0x100000, URZ ;  /* 0x0010000007067890 */ /* 0x000fc8000fffe13f */
[----:B------:R-:W-:Y:S02]  /*0350*/  USHF.L.U32 UR7, UR6, 0xb, URZ ;  /* 0x0000000b06077899 */ /* 0x000fe4000800063f */
[----:B------:R-:W-:Y:S01]  /*0360*/  USHF.L.U32 UR6, UR6, 0x1, URZ ;  /* 0x0000000106067899 */ /* 0x000fe2000800063f */
[----:B------:R-:W1:Y:S03]  /*0370*/  FENCE.VIEW.ASYNC.S ;  /* 0x00000000000073c6 */ /* 0x000e660000000000 */
[----:B-1----:R4:W1:Y:S08]  /*0380*/  SYNCS.EXCH.64 URZ, [UR8+0x1e000], UR4 ;  /* 0x01e00004083f75b2 */ /* 0x0028700008000100 */
[----:B------:R4:W1:Y:S01]  /*0390*/  SYNCS.EXCH.64 URZ, [UR8+0x1e020], UR6 ;  /* 0x01e02006083f75b2 */ /* 0x0008620008000100 */
[----:B------:R4:W1:Y:S01]  /*03a0*/  SYNCS.EXCH.64 URZ, [UR8+0x1e008], UR4 ;  /* 0x01e00804083f75b2 */ /* 0x0008620008000100 */
[----:B------:R4:W1:Y:S01]  /*03b0*/  SYNCS.EXCH.64 URZ, [UR8+0x1e028], UR6 ;  /* 0x01e02806083f75b2 */ /* 0x0008620008000100 */
[----:B------:R4:W1:Y:S01]  /*03c0*/  SYNCS.EXCH.64 URZ, [UR8+0x1e010], UR4 ;  /* 0x01e01004083f75b2 */ /* 0x0008620008000100 */
[----:B------:R4:W1:Y:S01]  /*03d0*/  SYNCS.EXCH.64 URZ, [UR8+0x1e030], UR6 ;  /* 0x01e03006083f75b2 */ /* 0x0008620008000100 */
[----:B------:R4:W1:Y:S01]  /*03e0*/  SYNCS.EXCH.64 URZ, [UR8+0x1e018], UR4 ;  /* 0x01e01804083f75b2 */ /* 0x0008620008000100 */
[----:B------:R4:W1:Y:S02]  /*03f0*/  SYNCS.EXCH.64 URZ, [UR8+0x1e038], UR6 ;  /* 0x01e03806083f75b2 */ /* 0x0008640008000100 */
[----:B----4-:R-:W-:Y:S01]  /*0400*/  NOP ;  /* 0x0000000000007918 */ /* 0x010fe20000000000 */
.L_x_3:
        /* <DEDUP_REMOVED lines=26> */
.L_x_4:
[----:B------:R-:W4:Y:S01]  /*05b0*/  SHFL.IDX PT, R7, R7, RZ, 0x1f ;  /* 0x00001fff07077589 */ /* 0x000f2200000e0000 */
[----:B------:R-:W-:Y:S02]  /*05c0*/  ELECT P0, URZ, PT ;  /* 0x00000000003f782f */ /* 0x000fe40003800000 */
[----:B------:R-:W-:Y:S01]  /*05d0*/  SHF.R.S32.HI R0, RZ, 0x1f, R17 ;  /* 0x0000001fff007819 */ /* 0x000fe20000011411 */
[----:B------:R-:W-:Y:S01]  /*05e0*/  NOP ;  /* 0x0000000000007918 */ /* 0x000fe20000000000 */
[----:B------:R-:W4:Y:S01]  /*05f0*/  S2UR UR36, SR_CTAID.Y ;  /* 0x00000000002479c3 */ /* 0x000f220000002600 */
[----:B------:R-:W-:Y:S01]  /*0600*/  BSSY B0, `(.L_x_5) ;  /* 0x0000031000007945 */ /* 0x000fe20003800000 */
[----:B------:R-:W-:Y:S02]  /*0610*/  LEA.HI R0, R0, R17, RZ, 0x7 ;  /* 0x0000001100007211 */ /* 0x000fe400078f38ff */
[----:B------:R-:W-:Y:S02]  /*0620*/  MOV R6, RZ ;  /* 0x000000ff00067202 */ /* 0x000fe40000000f00 */
[----:B------:R-:W-:-:S02]  /*0630*/  LOP3.LUT R0, R0, 0xffffff80, RZ, 0xc0, !PT ;  /* 0xffffff8000007812 */ /* 0x000fc400078ec0ff */
[----:B------:R-:W4:Y:S02]  /*0640*/  S2UR UR37, SR_CTAID.Z ;  /* 0x00000000002579c3 */ /* 0x000f240000002700 */
[----:B------:R-:W-:-:S06]  /*0650*/  IADD3 R5, R17, -R0, RZ ;  /* 0x8000000011057210 */ /* 0x000fcc0007ffe0ff */
[----:B-123--:R-:W-:Y:S01]  /*0660*/  BAR.SYNC.DEFER_BLOCKING 0x0 ;  /* 0x0000000000007b1d */ /* 0x00efe20000010000 */
[----:B----4-:R-:W-:-:S13]  /*0670*/  ISETP.EQ.AND P1, PT, R7, RZ, P0 ;  /* 0x000000ff0700720c */ /* 0x010fda0000722270 */
[----:B------:R-:W-:Y:S05]  /*0680*/  @!P1 BRA `(.L_x_6) ;  /* 0x0000000000a09947 */ /* 0x000fea0003800000 */
[----:B------:R-:W1:Y:S01]  /*0690*/  S2R R3, SR_CgaCtaId ;  /* 0x0000000000037919 */ /* 0x000e620000008800 */
[----:B------:R-:W-:Y:S02]  /*06a0*/  MOV R0, 0x400 ;  /* 0x0000040000007802 */ /* 0x000fe40000000f00 */
[----:B------:R-:W-:Y:S02]  /*06b0*/  MOV R2, 0x1 ;  /* 0x0000000100027802 */ /* 0x000fe40000000f00 */
[----:B------:R-:W-:Y:S02]  /*06c0*/  ISETP.NE.AND P3, PT, R5, RZ, PT ;  /* 0x000000ff0500720c */ /* 0x000fe40003f65270 */
[----:B-1----:R-:W-:Y:S02]  /*06d0*/  LEA R3, R3, R0, 0x18 ;  /* 0x0000000003037211 */ /* 0x002fe400078ec0ff */
[----:B------:R-:W-:-:S04]  /*06e0*/  SHF.L.U32 R0, R2, 0x1f, RZ ;  /* 0x0000001f02007819 */ /* 0x000fc800000006ff */
[----:B------:R-:W1:Y:S02]  /*06f0*/  SYNCS.PHASECHK.TRANS64.TRYWAIT P2, [R3+URZ+0x1e048], R0 ;  /* 0x01e04800030075a7 */ /* 0x000e64000804017f */
[----:B-1----:R-:W-:Y:S05]  /*0700*/  @!P2 BRA `(.L_x_7) ;  /* 0x000000a40094a947 */ /* 0x002fea0003800000 */
.L_x_80:
[----:B------:R-:W-:Y:S05]  /*0710*/  @P3 BRA `(.L_x_8) ;  /* 0x0000000000143947 */ /* 0x000fea0003800000 */
[----:B------:R-:W-:Y:S01]  /*0720*/  LOP3.LUT P2, RZ, R17, 0x1f, RZ, 0xc0, !PT ;  /* 0x0000001f11ff7812 */ /* 0x000fe2000784c0ff */
[----:B-1----:R-:W-:-:S04]  /*0730*/  IMAD.MOV.U32 R0, RZ, RZ, 0x6000 ;  /* 0x00006000ff007424 */ /* 0x002fc800078e00ff */
[----:B------:R2:W-:Y:S08]  /*0740*/  SYNCS.ARRIVE.TRANS64 RZ, [R3+URZ+0x1e040], R0 ;  /* 0x01e0400003ff79a7 */ /* 0x0005f0000800003f */
[----:B------:R-:W-:Y:S05]  /*0750*/  @!P2 BRA `(.L_x_8) ;  /* 0x000000000004a947 */ /* 0x000fea0003800000 */
[----:B------:R-:W-:Y:S01]  /*0760*/  BPT.TRAP 0x1 ;  /* 0x000000040000795c */ /* 0x000fe20000300000 */
.L_x_8:
[----:B------:R-:W3:Y:S01]  /*0770*/  S2UR UR11, SR_CTAID.X ;  /* 0x00000000000b79c3 */ /* 0x000ee20000002500 */
[----:B------:R-:W-:Y:S01]  /*0780*/  R2UR UR8, R3 ;  /* 0x00000000030872ca */ /* 0x000fe200000e0000 */
[----:B------:R-:W-:Y:S01]  /*0790*/  ULDC.64 UR4, c[0x0][0x198] ;  /* 0x0000660000047ab9 */ /* 0x000fe20000000a00 */
[----:B------:R-:W-:Y:S01]  /*07a0*/  UMOV UR6, 0x0 ;  /* 0x0000000000067882 */ /* 0x000fe20000000000 */
[----:B------:R-:W-:Y:S01]  /*07b0*/  UIADD3 UR4, UP0, UR4, 0xf0, URZ ;  /* 0x000000f004047890 */ /* 0x000fe2000ff1e03f */
[----:B------:R-:W-:Y:S01]  /*07c0*/  UMOV UR7, 0x10000000 ;  /* 0x1000000000077882 */ /* 0x000fe20000000000 */
[----:B------:R-:W-:Y:S02]  /*07d0*/  UMOV UR10, URZ ;  /* 0x0000003f000a7c82 */ /* 0x000fe40008000000 */
[----:B------:R-:W-:Y:S01]  /*07e0*/  UIADD3.X UR5, URZ, UR5, URZ, UP0, !UPT ;  /* 0x000000053f057290 */ /* 0x000fe200087fe43f */
[----:B------:R-:W-:Y:S01]  /*07f0*/  UMOV UR12, UR36 ;  /* 0x00000024000c7c82 */ /* 0x000fe20008000000 */
[----:B------:R-:W-:Y:S01]  /*0800*/  UMOV UR13, UR37 ;  /* 0x00000025000d7c82 */ /* 0x000fe20008000000 */
[----:B------:R-:W-:Y:S01]  /*0810*/  UMOV UR18, 0x40 ;  /* 0x0000004000127882 */ /* 0x000fe20000000000 */
[----:B------:R-:W-:-:S02]  /*0820*/  UMOV UR20, UR36 ;  /* 0x0000002400147c82 */ /* 0x000fc40008000000 */
[----:B------:R-:W-:Y:S02]  /*0830*/  UIADD3 UR9, UR8, 0x1e040, URZ ;  /* 0x0001e04008097890 */ /* 0x000fe4000fffe03f */
[----:B------:R-:W-:Y:S02]  /*0840*/  UIADD3 UR16, UR8, 0x2000, URZ ;  /* 0x0000200008107890 */ /* 0x000fe4000fffe03f */
[----:B------:R-:W-:Y:S01]  /*0850*/  UIADD3 UR32, UR8, 0x4000, URZ ;  /* 0x0000400008207890 */ /* 0x000fe2000fffe03f */
[----:B------:R-:W-:Y:S02]  /*0860*/  UMOV UR21, UR37 ;  /* 0x0000002500157c82 */ /* 0x000fe40008000000 */
[----:B------:R-:W-:Y:S01]  /*0870*/  UMOV UR17, UR9 ;  /* 0x0000000900117c82 */ /* 0x000fe20008000000 */
[----:B------:R-:W-:Y:S01]  /*0880*/  UMOV UR34, 0x80 ;  /* 0x0000008000227882 */ /* 0x000fe20000000000 */
[----:B------:R-:W-:Y:S01]  /*0890*/  UMOV UR33, UR9 ;  /* 0x0000000900217c82 */ /* 0x000fe20008000000 */
[----:B---3--:R-:W-:-:S07]  /*08a0*/  USHF.L.U32 UR11, UR11, 0x6, URZ ;  /* 0x000000060b0b7899 */ /* 0x008fce000800063f */
[----:B------:R-:W-:Y:S01]  /*08b0*/  UMOV UR19, UR11 ;  /* 0x0000000b00137c82 */ /* 0x000fe20008000000 */
[----:B------:R-:W-:Y:S01]  /*08c0*/  UMOV UR35, UR11 ;  /* 0x0000000b00237c82 */ /* 0x000fe20008000000 */
[----:B------:R3:W-:Y:S01]  /*08d0*/  UTMALDG.4D [UR8], [UR4], desc[UR6] ;  /* 0x00000608040075b4 */ /* 0x0007e20008019000 */
[----:B------:R3:W-:Y:S01]  /*08e0*/  UTMALDG.4D [UR16], [UR4], desc[UR6] ;  /* 0x00000610040075b4 */ /* 0x0007e20008019000 */
[----:B------:R3:W-:Y:S02]  /*08f0*/  UTMALDG.4D [UR32], [UR4], desc[UR6] ;  /* 0x00000620040075b4 */ /* 0x0007e40008019000 */
[----:B---3--:R-:W-:Y:S01]  /*0900*/  NOP ;  /* 0x0000000000007918 */ /* 0x008fe20000000000 */
.L_x_6:
[----:B------:R-:W-:Y:S05]  /*0910*/  BSYNC B0 ;  /* 0x0000000000007941 */ /* 0x000fea0003800000 */
.L_x_5:
[----:B------:R-:W3:Y:S01]  /*0920*/  LDC R10, c[0x0][0x28c] ;  /* 0x0000a300ff0a7b82 */ /* 0x000ee20000000800 */
[----:B------:R-:W-:Y:S01]  /*0930*/  BSSY B0, `(.L_x_9) ;  /* 0x00000c9000007945 */ /* 0x000fe20003800000 */
[----:B------:R-:W-:Y:S02]  /*0940*/  MOV R4, 0x1 ;  /* 0x0000000100047802 */ /* 0x000fe40000000f00 */
[----:B------:R-:W-:Y:S02]  /*0950*/  MOV R2, 0x1 ;  /* 0x0000000100027802 */ /* 0x000fe40000000f00 */
[----:B---3--:R-:W-:-:S04]  /*0960*/  IADD3 R124, R10, 0x3f, RZ ;  /* 0x0000003f0a7c7810 */ /* 0x008fc80007ffe0ff */
[----:B-12---:R-:W-:-:S04]  /*0970*/  SHF.R.S32.HI R3, RZ, 0x1f, R124 ;  /* 0x0000001fff037819 */ /* 0x006fc8000001147c */
[----:B------:R-:W-:Y:S01]  /*0980*/  LEA.HI R124, R3, R124, RZ, 0x6 ;  /* 0x0000007c037c7211 */ /* 0x000fe200078f30ff */
[----:B------:R-:W-:-:S03]  /*0990*/  IMAD.MOV.U32 R3, RZ, RZ, RZ ;  /* 0x000000ffff037224 */ /* 0x000fc600078e00ff */
[----:B------:R-:W-:-:S04]  /*09a0*/  SHF.R.S32.HI R0, RZ, 0x6, R124 ;  /* 0x00000006ff007819 */ /* 0x000fc8000001147c */
[----:B------:R-:W-:Y:S01]  /*09b0*/  SHF.L.U32 R0, R0, 0x1, RZ ;  /* 0x0000000100007819 */ /* 0x000fe200000006ff */
[----:B------:R-:W-:Y:S06]  /*09c0*/  @!P1 BRA `(.L_x_10) ;  /* 0x0000000800fc9947 */ /* 0x000fec0003800000 */
[----:B------:R-:W-:Y:S02]  /*09d0*/  ISETP.GE.AND P1, PT, R10, 0x1, PT ;  /* 0x000000010a00780c */ /* 0x000fe40003f26270 */
[----:B------:R-:W-:Y:S02]  /*09e0*/  LOP3.LUT R11, R17, 0x1f, RZ, 0xc0, !PT ;  /* 0x0000001f110b7812 */ /* 0x000fe400078ec0ff */
[----:B------:R-:W-:Y:S02]  /*09f0*/  MOV R6, RZ ;  /* 0x000000ff00067202 */ /* 0x000fe40000000f00 */
[----:B------:R-:W-:-:S07]  /*0a00*/  MOV R3, RZ ;  /* 0x000000ff00037202 */ /* 0x000fce0000000f00 */
[----:B------:R-:W-:Y:S05]  /*0a10*/  @!P1 BRA `(.L_x_11) ;  /* 0x0000000400549947 */ /* 0x000fea0003800000 */
[----:B------:R-:W1:Y:S01]  /*0a20*/  S2R R3, SR_CgaCtaId ;  /* 0x0000000000037919 */ /* 0x000e620000008800 */
[----:B------:R-:W-:Y:S01]  /*0a30*/  MOV R2, 0x400 ;  /* 0x0000040000027802 */ /* 0x000fe20000000f00 */
[----:B------:R-:W-:Y:S01]  /*0a40*/  IMAD.MOV.U32 R6, RZ, RZ, 0x1 ;  /* 0x00000001ff067424 */ /* 0x000fe200078e00ff */
[----:B------:R-:W-:Y:S02]  /*0a50*/  ISETP.NE.AND P2, PT, R5, RZ, PT ;  /* 0x000000ff0500720c */ /* 0x000fe40003f45270 */
[----:B-1----:R-:W-:Y:S02]  /*0a60*/  LEA R2, R3, R2, 0x18 ;  /* 0x0000000203027211 */ /* 0x002fe400078ec0ff */
[----:B------:R-:W-:-:S04]  /*0a70*/  SHF.L.U32 R3, R6, 0x1f, RZ ;  /* 0x0000001f06037819 */ /* 0x000fc800000006ff */
[----:B------:R-:W1:Y:S02]  /*0a80*/  SYNCS.PHASECHK.TRANS64.TRYWAIT P1, [R2+URZ+0x1e020], R3 ;  /* 0x01e02003020075a7 */ /* 0x000e64000802017f */
[----:B-1----:R-:W-:Y:S05]  /*0a90*/  @!P1 BRA `(.L_x_12) ;  /* 0x000000a000c49947 */ /* 0x002fea0003800000 */
.L_x_81:
[----:B-1----:R-:W-:Y:S01]  /*0aa0*/  MOV R3, 0x1 ;  /* 0x0000000100037802 */ /* 0x002fe20000000f00 */
[----:B------:R-:W-:Y:S06]  /*0ab0*/  @P2 BRA `(.L_x_13) ;  /* 0x0000000000142947 */ /* 0x000fec0003800000 */
[----:B------:R-:W-:Y:S02]  /*0ac0*/  ISETP.NE.AND P1, PT, R11, RZ, PT ;  /* 0x000000ff0b00720c */ /* 0x000fe40003f25270 */
[----:B------:R-:W-:-:S04]  /*0ad0*/  MOV R9, 0x6000 ;  /* 0x0000600000097802 */ /* 0x000fc80000000f00 */
[----:B------:R1:W-:Y:S07]  /*0ae0*/  SYNCS.ARRIVE.TRANS64 RZ, [R2+URZ+0x1e000], R9 ;  /* 0x01e0000902ff79a7 */ /* 0x0003ee000800003f */
[----:B------:R-:W-:Y:S05]  /*0af0*/  @!P1 BRA `(.L_x_13) ;  /* 0x0000000000049947 */ /* 0x000fea0003800000 */
[----:B------:R-:W-:Y:S01]  /*0b00*/  BPT.TRAP 0x1 ;  /* 0x000000040000795c */ /* 0x000fe20000300000 */
.L_x_13:
[----:B-1----:R-:W1:Y:S01]  /*0b10*/  S2R R9, SR_CgaCtaId ;  /* 0x0000000000097919 */ /* 0x002e620000008800 */
[----:B------:R-:W-:Y:S01]  /*0b20*/  R2UR UR32, R2 ;  /* 0x00000000022072ca */ /* 0x000fe200000e0000 */
[----:B------:R-:W-:Y:S01]  /*0b30*/  ULDC.64 UR4, c[0x0][0x198] ;  /* 0x0000660000047ab9 */ /* 0x000fe20000000a00 */
[----:B------:R-:W-:Y:S01]  /*0b40*/  MOV R2, 0x400 ;  /* 0x0000040000027802 */ /* 0x000fe20000000f00 */
[----:B------:R-:W-:Y:S01]  /*0b50*/  UIADD3 UR4, UP0, UR4, 0x1f0, URZ ;  /* 0x000001f004047890 */ /* 0x000fe2000ff1e03f */
[----:B------:R-:W-:Y:S01]  /*0b60*/  MOV R6, 0x1 ;  /* 0x0000000100067802 */ /* 0x000fe20000000f00 */
[----:B------:R-:W-:Y:S01]  /*0b70*/  UMOV UR19, URZ ;  /* 0x0000003f00137c82 */ /* 0x000fe20008000000 */
[----:B------:R-:W-:Y:S01]  /*0b80*/  UMOV UR6, 0x0 ;  /* 0x0000000000067882 */ /* 0x000fe20000000000 */
[----:B------:R-:W-:Y:S01]  /*0b90*/  UIADD3.X UR5, URZ, UR5, URZ, UP0, !UPT ;  /* 0x000000053f057290 */ /* 0x000fe200087fe43f */
[----:B------:R-:W-:Y:S01]  /*0ba0*/  ISETP.NE.AND P2, PT, R5, RZ, PT ;  /* 0x000000ff0500720c */ /* 0x000fe20003f45270 */
[----:B------:R-:W-:Y:S01]  /*0bb0*/  UMOV UR7, 0x10000000 ;  /* 0x1000000000077882 */ /* 0x000fe20000000000 */
[----:B------:R-:W-:Y:S01]  /*0bc0*/  UMOV UR18, URZ ;  /* 0x0000003f00127c82 */ /* 0x000fe20008000000 */
[----:B------:R-:W-:Y:S01]  /*0bd0*/  UMOV UR20, UR36 ;  /* 0x0000002400147c82 */ /* 0x000fe20008000000 */
[----:B------:R-:W-:Y:S01]  /*0be0*/  UMOV UR21, UR37 ;  /* 0x0000002500157c82 */ /* 0x000fe20008000000 */
[----:B------:R-:W-:-:S02]  /*0bf0*/  UIADD3 UR16, UR32, 0x6000, URZ ;  /* 0x0000600020107890 */ /* 0x000fc4000fffe03f */
[----:B------:R-:W-:Y:S02]  /*0c00*/  UIADD3 UR17, UR32, 0x1e000, URZ ;  /* 0x0001e00020117890 */ /* 0x000fe4000fffe03f */
[----:B------:R-:W-:Y:S02]  /*0c10*/  UIADD3 UR8, UR32, 0x8000, URZ ;  /* 0x0000800020087890 */ /* 0x000fe4000fffe03f */
[----:B------:R-:W-:Y:S01]  /*0c20*/  UIADD3 UR32, UR32, 0xa000, URZ ;  /* 0x0000a00020207890 */ /* 0x000fe2000fffe03f */
[----:B------:R-:W-:Y:S01]  /*0c30*/  UMOV UR10, 0x40 ;  /* 0x00000040000a7882 */ /* 0x000fe20000000000 */
[----:B------:R-:W-:Y:S01]  /*0c40*/  UMOV UR12, UR36 ;  /* 0x00000024000c7c82 */ /* 0x000fe20008000000 */
[----:B------:R-:W-:Y:S01]  /*0c50*/  UMOV UR13, UR37 ;  /* 0x00000025000d7c82 */ /* 0x000fe20008000000 */
[----:B------:R-:W-:Y:S01]  /*0c60*/  UMOV UR11, UR19 ;  /* 0x00000013000b7c82 */ /* 0x000fe20008000000 */
[----:B------:R-:W-:Y:S01]  /*0c70*/  UMOV UR9, UR17 ;  /* 0x0000001100097c82 */ /* 0x000fe20008000000 */
[----:B------:R-:W-:Y:S01]  /*0c80*/  UMOV UR34, 0x80 ;  /* 0x0000008000227882 */ /* 0x000fe20000000000 */
[----:B------:R-:W-:Y:S01]  /*0c90*/  UMOV UR35, UR19 ;  /* 0x0000001300237c82 */ /* 0x000fe20008000000 */
[----:B------:R2:W-:Y:S01]  /*0ca0*/  UTMALDG.4D [UR16], [UR4], desc[UR6] ;  /* 0x00000610040075b4 */ /* 0x0005e20008019000 */
[----:B------:R-:W-:Y:S01]  /*0cb0*/  UMOV UR33, UR17 ;  /* 0x0000001100217c82 */ /* 0x000fe20008000000 */
[----:B-1----:R-:W-:-:S02]  /*0cc0*/  LEA R8, R9, R2, 0x18 ;  /* 0x0000000209087211 */ /* 0x002fc400078ec0ff */
[----:B------:R-:W-:-:S03]  /*0cd0*/  SHF.L.U32 R9, R6, 0x1f, RZ ;  /* 0x0000001f06097819 */ /* 0x000fc600000006ff */
[----:B------:R-:W-:Y:S01]  /*0ce0*/  IMAD R2, R3, 0x8, R8 ;  /* 0x0000000803027824 */ /* 0x000fe200078e0208 */
[----:B------:R2:W-:Y:S01]  /*0cf0*/  UTMALDG.4D [UR8], [UR4], desc[UR6] ;  /* 0x00000608040075b4 */ /* 0x0005e20008019000 */
[----:B------:R2:W-:Y:S02]  /*0d00*/  UTMALDG.4D [UR32], [UR4], desc[UR6] ;  /* 0x00000620040075b4 */ /* 0x0005e40008019000 */
[----:B------:R-:W1:Y:S02]  /*0d10*/  SYNCS.PHASECHK.TRANS64.TRYWAIT P1, [R2+URZ+0x1e020], R9 ;  /* 0x01e02009020075a7 */ /* 0x000e64000802017f */
[----:B-12---:R-:W-:Y:S05]  /*0d20*/  @!P1 BRA `(.L_x_14) ;  /* 0x000000a000349947 */ /* 0x006fea0003800000 */
.L_x_82:
[----:B------:R-:W-:Y:S01]  /*0d30*/  MOV R6, 0x1 ;  /* 0x0000000100067802 */ /* 0x000fe20000000f00 */
[----:B------:R-:W-:Y:S06]  /*0d40*/  @P2 BRA `(.L_x_15) ;  /* 0x0000000000142947 */ /* 0x000fec0003800000 */
[----:B------:R-:W-:Y:S02]  /*0d50*/  ISETP.NE.AND P1, PT, R11, RZ, PT ;  /* 0x000000ff0b00720c */ /* 0x000fe40003f25270 */
[----:B-1----:R-:W-:-:S04]  /*0d60*/  MOV R9, 0x6000 ;  /* 0x0000600000097802 */ /* 0x002fc80000000f00 */
[----:B------:R2:W-:Y:S07]  /*0d70*/  SYNCS.ARRIVE.TRANS64 RZ, [R2+URZ+0x1e000], R9 ;  /* 0x01e0000902ff79a7 */ /* 0x0005ee000800003f */
[----:B------:R-:W-:Y:S05]  /*0d80*/  @!P1 BRA `(.L_x_15) ;  /* 0x0000000000049947 */ /* 0x000fea0003800000 */
[----:B------:R-:W-:Y:S01]  /*0d90*/  BPT.TRAP 0x1 ;  /* 0x000000040000795c */ /* 0x000fe20000300000 */
.L_x_15:
[C---:B------:R-:W-:Y:S01]  /*0da0*/  IMAD R8, R3.reuse, 0x6000, R8 ;  /* 0x0000600003087824 */ /* 0x040fe200078e0208 */
[----:B------:R-:W-:Y:S01]  /*0db0*/  R2UR UR17, R2 ;  /* 0x00000000021172ca */ /* 0x000fe200000e0000 */
[----:B------:R-:W-:Y:S01]  /*0dc0*/  ULDC.64 UR4, c[0x0][0x198] ;  /* 0x0000660000047ab9 */ /* 0x000fe20000000a00 */
[----:B------:R-:W-:Y:S01]  /*0dd0*/  UMOV UR19, URZ ;  /* 0x0000003f00137c82 */ /* 0x000fe20008000000 */
[----:B------:R-:W-:Y:S01]  /*0de0*/  UIADD3 UR4, UP0, UR4, 0x2f0, URZ ;  /* 0x000002f004047890 */ /* 0x000fe2000ff1e03f */
[----:B------:R-:W-:Y:S01]  /*0df0*/  R2UR UR32, R8 ;  /* 0x00000000082072ca */ /* 0x000fe200000e0000 */
[----:B------:R-:W-:Y:S01]  /*0e00*/  UMOV UR6, 0x0 ;  /* 0x0000000000067882 */ /* 0x000fe20000000000 */
[----:B------:R-:W-:Y:S01]  /*0e10*/  UMOV UR7, 0x10000000 ;  /* 0x1000000000077882 */ /* 0x000fe20000000000 */
[----:B------:R-:W-:Y:S01]  /*0e20*/  UIADD3.X UR5, URZ, UR5, URZ, UP0, !UPT ;  /* 0x000000053f057290 */ /* 0x000fe200087fe43f */
[----:B------:R-:W-:Y:S01]  /*0e30*/  IADD3 R3, R3, 0x1, RZ ;  /* 0x0000000103037810 */ /* 0x000fe20007ffe0ff */
[----:B------:R-:W-:Y:S01]  /*0e40*/  UMOV UR18, URZ ;  /* 0x0000003f00127c82 */ /* 0x000fe20008000000 */
[----:B------:R-:W-:Y:S01]  /*0e50*/  UMOV UR20, UR36 ;  /* 0x0000002400147c82 */ /* 0x000fe20008000000 */
[----:B------:R-:W-:Y:S01]  /*0e60*/  UMOV UR21, UR37 ;  /* 0x0000002500157c82 */ /* 0x000fe20008000000 */
[----:B------:R-:W-:Y:S01]  /*0e70*/  UMOV UR10, 0x40 ;  /* 0x00000040000a7882 */ /* 0x000fe20000000000 */
[----:B------:R-:W-:Y:S01]  /*0e80*/  UIADD3 UR17, UR17, 0x1e000, URZ ;  /* 0x0001e00011117890 */ /* 0x000fe2000fffe03f */
[----:B------:R-:W-:Y:S01]  /*0e90*/  UMOV UR12, UR36 ;  /* 0x00000024000c7c82 */ /* 0x000fe20008000000 */
[----:B------:R-:W-:-:S02]  /*0ea0*/  UMOV UR13, UR37 ;  /* 0x00000025000d7c82 */ /* 0x000fc40008000000 */
[----:B------:R-:W-:Y:S02]  /*0eb0*/  UIADD3 UR16, UR32, 0x6000, URZ ;  /* 0x0000600020107890 */ /* 0x000fe4000fffe03f */
[----:B------:R-:W-:Y:S02]  /*0ec0*/  UIADD3 UR8, UR32, 0x8000, URZ ;  /* 0x0000800020087890 */ /* 0x000fe4000fffe03f */
[----:B------:R-:W-:Y:S01]  /*0ed0*/  UIADD3 UR32, UR32, 0xa000, URZ ;  /* 0x0000a00020207890 */ /* 0x000fe2000fffe03f */
[----:B------:R-:W-:Y:S01]  /*0ee0*/  UMOV UR11, UR19 ;  /* 0x00000013000b7c82 */ /* 0x000fe20008000000 */
[----:B------:R-:W-:Y:S01]  /*0ef0*/  UMOV UR9, UR17 ;  /* 0x0000001100097c82 */ /* 0x000fe20008000000 */
[----:B------:R-:W-:Y:S01]  /*0f00*/  UMOV UR34, 0x80 ;  /* 0x0000008000227882 */ /* 0x000fe20000000000 */
[----:B------:R-:W-:Y:S01]  /*0f10*/  UMOV UR35, UR19 ;  /* 0x0000001300237c82 */ /* 0x000fe20008000000 */
[----:B------:R3:W-:Y:S01]  /*0f20*/  UTMALDG.4D [UR16], [UR4], desc[UR6] ;  /* 0x00000610040075b4 */ /* 0x0007e20008019000 */
[----:B------:R-:W-:Y:S01]  /*0f30*/  UMOV UR33, UR17 ;  /* 0x0000001100217c82 */ /* 0x000fe20008000000 */
[----:B------:R3:W-:Y:S02]  /*0f40*/  UTMALDG.4D [UR8], [UR4], desc[UR6] ;  /* 0x00000608040075b4 */ /* 0x0007e40008019000 */
[----:B------:R3:W-:Y:S02]  /*0f50*/  UTMALDG.4D [UR32], [UR4], desc[UR6] ;  /* 0x00000620040075b4 */ /* 0x0007e40008019000 */
[----:B---3--:R-:W-:Y:S01]  /*0f60*/  NOP ;  /* 0x0000000000007918 */ /* 0x008fe20000000000 */
.L_x_11:
[----:B------:R-:W-:Y:S01]  /*0f70*/  ISETP.GE.AND P1, PT, R10, 0x41, PT ;  /* 0x000000410a00780c */ /* 0x000fe20003f26270 */
[----:B-12---:R-:W-:-:S12]  /*0f80*/  IMAD.MOV.U32 R2, RZ, RZ, 0x1 ;  /* 0x00000001ff027424 */ /* 0x006fd800078e00ff */
[----:B------:R-:W-:Y:S05]  /*0f90*/  @!P1 BRA `(.L_x_16) ;  /* 0x0000000400849947 */ /* 0x000fea0003800000 */
[----:B------:R-:W1:Y:S01]  /*0fa0*/  S2R R9, SR_CgaCtaId ;  /* 0x0000000000097919 */ /* 0x000e620000008800 */
[----:B------:R-:W-:Y:S02]  /*0fb0*/  MOV R2, 0x400 ;  /* 0x0000040000027802 */ /* 0x000fe40000000f00 */
[----:B------:R-:W-:Y:S02]  /*0fc0*/  MOV R8, 0x1 ;  /* 0x0000000100087802 */ /* 0x000fe40000000f00 */
[----:B------:R-:W-:Y:S02]  /*0fd0*/  ISETP.NE.AND P2, PT, R5, RZ, PT ;  /* 0x000000ff0500720c */ /* 0x000fe40003f45270 */
[----:B-1----:R-:W-:Y:S02]  /*0fe0*/  LEA R2, R9, R2, 0x18 ;  /* 0x0000000209027211 */ /* 0x002fe400078ec0ff */
[----:B------:R-:W-:Y:S02]  /*0ff0*/  SHF.L.U32 R9, R8, 0x1f, RZ ;  /* 0x0000001f08097819 */ /* 0x000fe400000006ff */
[----:B------:R-:W-:-:S04]  /*1000*/  LEA R8, R3, R2, 0x3 ;  /* 0x0000000203087211 */ /* 0x000fc800078e18ff */
[----:B------:R-:W1:Y:S02]  /*1010*/  SYNCS.PHASECHK.TRANS64.TRYWAIT P1, [R8+URZ+0x1e020], R9 ;  /* 0x01e02009080075a7 */ /* 0x000e64000802017f */
[----:B-1----:R-:W-:Y:S05]  /*1020*/  @!P1 BRA `(.L_x_17) ;  /* 0x0000009c00889947 */ /* 0x002fea0003800000 */
.L_x_83:
[----:B------:R-:W-:Y:S05]  /*1030*/  @P2 BRA `(.L_x_18) ;  /* 0x0000000000142947 */ /* 0x000fea0003800000 */
[----:B------:R-:W-:Y:S02]  /*1040*/  ISETP.NE.AND P1, PT, R11, RZ, PT ;  /* 0x000000ff0b00720c */ /* 0x000fe40003f25270 */
[----:B-1----:R-:W-:-:S04]  /*1050*/  MOV R9, 0x6000 ;  /* 0x0000600000097802 */ /* 0x002fc80000000f00 */
[----:B------:R2:W-:Y:S07]  /*1060*/  SYNCS.ARRIVE.TRANS64 RZ, [R8+URZ+0x1e000], R9 ;  /* 0x01e0000908ff79a7 */ /* 0x0005ee000800003f */
[----:B------:R-:W-:Y:S05]  /*1070*/  @!P1 BRA `(.L_x_18) ;  /* 0x0000000000049947 */ /* 0x000fea0003800000 */
[----:B------:R-:W-:Y:S01]  /*1080*/  BPT.TRAP 0x1 ;  /* 0x000000040000795c */ /* 0x000fe20000300000 */
.L_x_18:
[----:B-12---:R-:W1:Y:S01]  /*1090*/  S2R R9, SR_CgaCtaId ;  /* 0x0000000000097919 */ /* 0x006e620000008800 */
[C---:B------:R-:W-:Y:S01]  /*10a0*/  IMAD R2, R3.reuse, 0x6000, R2 ;  /* 0x0000600003027824 */ /* 0x040fe200078e0202 */
[----:B------:R-:W-:Y:S01]  /*10b0*/  R2UR UR17, R8 ;  /* 0x00000000081172ca */ /* 0x000fe200000e0000 */
[----:B------:R-:W-:Y:S01]  /*10c0*/  ULDC.64 UR4, c[0x0][0x198] ;  /* 0x0000660000047ab9 */ /* 0x000fe20000000a00 */
[----:B------:R-:W-:Y:S01]  /*10d0*/  R2UR UR19, R6 ;  /* 0x00000000061372ca */ /* 0x000fe200000e0000 */
[----:B------:R-:W-:Y:S01]  /*10e0*/  VIADD R3, R3, 0x1 ;  /* 0x0000000103037836 */ /* 0x000fe20000000000 */
[----:B------:R-:W-:Y:S01]  /*10f0*/  R2UR UR32, R2 ;  /* 0x00000000022072ca */ /* 0x000fe200000e0000 */
[----:B------:R-:W-:Y:S01]  /*1100*/  UIADD3 UR4, UP0, UR4, 0x1f0, URZ ;  /* 0x000001f004047890 */ /* 0x000fe2000ff1e03f */
[----:B------:R-:W-:Y:S01]  /*1110*/  MOV R2, 0x400 ;  /* 0x0000040000027802 */ /* 0x000fe20000000f00 */
[----:B------:R-:W-:Y:S01]  /*1120*/  UMOV UR6, 0x0 ;  /* 0x0000000000067882 */ /* 0x000fe20000000000 */
[C---:B------:R-:W-:Y:S01]  /*1130*/  ISETP.NE.AND P2, PT, R3.reuse, 0x4, PT ;  /* 0x000000040300780c */ /* 0x040fe20003f45270 */
[----:B------:R-:W-:Y:S01]  /*1140*/  UIADD3.X UR5, URZ, UR5, URZ, UP0, !UPT ;  /* 0x000000053f057290 */ /* 0x000fe200087fe43f */
[C---:B------:R-:W-:Y:S01]  /*1150*/  ISETP.NE.AND P1, PT, R3.reuse, 0x4, PT ;  /* 0x000000040300780c */ /* 0x040fe20003f25270 */
[----:B------:R-:W-:Y:S01]  /*1160*/  UMOV UR7, 0x10000000 ;  /* 0x1000000000077882 */ /* 0x000fe20000000000 */
[----:B------:R-:W-:Y:S01]  /*1170*/  SEL R3, R3, RZ, P2 ;  /* 0x000000ff03037207 */ /* 0x000fe20001000000 */
[----:B------:R-:W-:Y:S01]  /*1180*/  UIADD3 UR17, UR17, 0x1e000, URZ ;  /* 0x0001e00011117890 */ /* 0x000fe2000fffe03f */
[----:B------:R-:W-:Y:S01]  /*1190*/  ISETP.NE.AND P2, PT, R5, RZ, PT ;  /* 0x000000ff0500720c */ /* 0x000fe20003f45270 */
[----:B------:R-:W-:-:S02]  /*11a0*/  USHF.L.U32 UR19, UR19, 0x6, URZ ;  /* 0x0000000613137899 */ /* 0x000fc4000800063f */
[----:B------:R-:W-:Y:S02]  /*11b0*/  UIADD3 UR16, UR32, 0x6000, URZ ;  /* 0x0000600020107890 */ /* 0x000fe4000fffe03f */
[----:B------:R-:W-:Y:S02]  /*11c0*/  UIADD3 UR8, UR32, 0x8000, URZ ;  /* 0x0000800020087890 */ /* 0x000fe4000fffe03f */
[----:B------:R-:W-:Y:S01]  /*11d0*/  UIADD3 UR32, UR32, 0xa000, URZ ;  /* 0x0000a00020207890 */ /* 0x000fe2000fffe03f */
[----:B------:R-:W-:Y:S01]  /*11e0*/  UMOV UR18, URZ ;  /* 0x0000003f00127c82 */ /* 0x000fe20008000000 */
[----:B------:R-:W-:Y:S01]  /*11f0*/  UMOV UR20, UR36 ;  /* 0x0000002400147c82 */ /* 0x000fe20008000000 */
[----:B------:R-:W-:Y:S01]  /*1200*/  UMOV UR21, UR37 ;  /* 0x0000002500157c82 */ /* 0x000fe20008000000 */
[----:B------:R-:W-:Y:S01]  /*1210*/  UMOV UR10, 0x40 ;  /* 0x00000040000a7882 */ /* 0x000fe20000000000 */
[----:B------:R-:W-:Y:S01]  /*1220*/  UMOV UR12, UR36 ;  /* 0x00000024000c7c82 */ /* 0x000fe20008000000 */
[----:B------:R-:W-:Y:S01]  /*1230*/  UMOV UR13, UR37 ;  /* 0x00000025000d7c82 */ /* 0x000fe20008000000 */
[----:B------:R-:W-:Y:S01]  /*1240*/  UMOV UR9, UR17 ;  /* 0x0000001100097c82 */ /* 0x000fe20008000000 */
[----:B-1----:R-:W-:Y:S01]  /*1250*/  LEA R10, R9, R2, 0x18 ;  /* 0x00000002090a7211 */ /* 0x002fe200078ec0ff */
[----:B------:R-:W-:Y:S01]  /*1260*/  UMOV UR11, UR19 ;  /* 0x00000013000b7c82 */ /* 0x000fe20008000000 */
[----:B------:R-:W-:Y:S01]  /*1270*/  SEL R2, RZ, 0x1, !P1 ;  /* 0x00000001ff027807 */ /* 0x000fe20004800000 */
[----:B------:R-:W-:Y:S01]  /*1280*/  UMOV UR34, 0x80 ;  /* 0x0000008000227882 */ /* 0x000fe20000000000 */
[----:B------:R-:W-:Y:S01]  /*1290*/  LEA R9, R3, R10, 0x3 ;  /* 0x0000000a03097211 */ /* 0x000fe200078e18ff */
[----:B------:R-:W-:Y:S01]  /*12a0*/  UMOV UR33, UR17 ;  /* 0x0000001100217c82 */ /* 0x000fe20008000000 */
[----:B------:R-:W-:Y:S01]  /*12b0*/  SHF.L.U32 R8, R2, 0x1f, RZ ;  /* 0x0000001f02087819 */ /* 0x000fe200000006ff */
[----:B------:R1:W-:Y:S01]  /*12c0*/  UTMALDG.4D [UR16], [UR4], desc[UR6] ;  /* 0x00000610040075b4 */ /* 0x0003e20008019000 */
[----:B------:R-:W-:Y:S01]  /*12d0*/  UMOV UR35, UR19 ;  /* 0x0000001300237c82 */ /* 0x000fe20008000000 */
[----:B------:R1:W-:Y:S01]  /*12e0*/  UTMALDG.4D [UR8], [UR4], desc[UR6] ;  /* 0x00000608040075b4 */ /* 0x0003e20008019000 */
[----:B------:R1:W-:Y:S01]  /*12f0*/  UTMALDG.4D [UR32], [UR4], desc[UR6] ;  /* 0x00000620040075b4 */ /* 0x0003e20008019000 */
[----:B------:R-:W2:Y:S02]  /*1300*/  SYNCS.PHASECHK.TRANS64.TRYWAIT P1, [R9+URZ+0x1e020], R8 ;  /* 0x01e02008090075a7 */ /* 0x000ea4000802017f */
[----:B-12---:R-:W-:Y:S05]  /*1310*/  @!P1 BRA `(.L_x_19) ;  /* 0x0000009800e09947 */ /* 0x006fea0003800000 */
.L_x_84:
[----:B------:R-:W-:Y:S05]  /*1320*/  @P2 BRA `(.L_x_20) ;  /* 0x0000000000142947 */ /* 0x000fea0003800000 */
[----:B------:R-:W-:Y:S02]  /*1330*/  ISETP.NE.AND P1, PT, R11, RZ, PT ;  /* 0x000000ff0b00720c */ /* 0x000fe40003f25270 */
[----:B-1----:R-:W-:-:S04]  /*1340*/  MOV R8, 0x6000 ;  /* 0x0000600000087802 */ /* 0x002fc80000000f00 */
[----:B------:R2:W-:Y:S07]  /*1350*/  SYNCS.ARRIVE.TRANS64 RZ, [R9+URZ+0x1e000], R8 ;  /* 0x01e0000809ff79a7 */ /* 0x0005ee000800003f */
[----:B------:R-:W-:Y:S05]  /*1360*/  @!P1 BRA `(.L_x_20) ;  /* 0x0000000000049947 */ /* 0x000fea0003800000 */
[----:B------:R-:W-:Y:S01]  /*1370*/  BPT.TRAP 0x1 ;  /* 0x000000040000795c */ /* 0x000fe20000300000 */
.L_x_20:
[----:B------:R-:W-:Y:S01]  /*1380*/  IMAD R10, R3, 0x6000, R10 ;  /* 0x00006000030a7824 */ /* 0x000fe200078e020a */
[----:B------:R-:W-:Y:S01]  /*1390*/  R2UR UR17, R9 ;  /* 0x00000000091172ca */ /* 0x000fe200000e0000 */
[----:B------:R-:W-:Y:S01]  /*13a0*/  ULDC.64 UR4, c[0x0][0x198] ;  /* 0x0000660000047ab9 */ /* 0x000fe20000000a00 */
[----:B------:R-:W-:Y:S01]  /*13b0*/  R2UR UR19, R6 ;  /* 0x00000000061372ca */ /* 0x000fe200000e0000 */
[----:B------:R-:W-:Y:S01]  /*13c0*/  UIADD3 UR4, UP0, UR4, 0x2f0, URZ ;  /* 0x000002f004047890 */ /* 0x000fe2000ff1e03f */
[----:B------:R-:W-:Y:S01]  /*13d0*/  R2UR UR32, R10 ;  /* 0x000000000a2072ca */ /* 0x000fe200000e0000 */
[----:B------:R-:W-:Y:S01]  /*13e0*/  UMOV UR6, 0x0 ;  /* 0x0000000000067882 */ /* 0x000fe20000000000 */
[----:B------:R-:W-:Y:S01]  /*13f0*/  UMOV UR7, 0x10000000 ;  /* 0x1000000000077882 */ /* 0x000fe20000000000 */
[----:B------:R-:W-:Y:S01]  /*1400*/  UIADD3.X UR5, URZ, UR5, URZ, UP0, !UPT ;  /* 0x000000053f057290 */ /* 0x000fe200087fe43f */
[----:B-12---:R-:W-:Y:S01]  /*1410*/  IADD3 R8, R3, 0x1, RZ ;  /* 0x0000000103087810 */ /* 0x006fe20007ffe0ff */
[----:B------:R-:W-:Y:S01]  /*1420*/  UMOV UR18, URZ ;  /* 0x0000003f00127c82 */ /* 0x000fe20008000000 */
[----:B------:R-:W-:Y:S01]  /*1430*/  UMOV UR20, UR36 ;  /* 0x0000002400147c82 */ /* 0x000fe20008000000 */
[----:B------:R-:W-:Y:S01]  /*1440*/  UMOV UR21, UR37 ;  /* 0x0000002500157c82 */ /* 0x000fe20008000000 */
[----:B------:R-:W-:Y:S01]  /*1450*/  UMOV UR10, 0x40 ;  /* 0x00000040000a7882 */ /* 0x000fe20000000000 */
[----:B------:R-:W-:Y:S01]  /*1460*/  UIADD3 UR17, UR17, 0x1e000, URZ ;  /* 0x0001e00011117890 */ /* 0x000fe2000fffe03f */
[----:B------:R-:W-:Y:S01]  /*1470*/  ISETP.NE.AND P1, PT, R8, 0x4, PT ;  /* 0x000000040800780c */ /* 0x000fe20003f25270 */
[----:B------:R-:W-:Y:S01]  /*1480*/  USHF.L.U32 UR19, UR19, 0x6, URZ ;  /* 0x0000000613137899 */ /* 0x000fe2000800063f */
[----:B------:R-:W-:Y:S01]  /*1490*/  VIADD R6, R6, 0x1 ;  /* 0x0000000106067836 */ /* 0x000fe20000000000 */
[----:B------:R-:W-:Y:S01]  /*14a0*/  UIADD3 UR16, UR32, 0x6000, URZ ;  /* 0x0000600020107890 */ /* 0x000fe2000fffe03f */
[----:B------:R-:W-:Y:S01]  /*14b0*/  SEL R3, RZ, 0x1, P1 ;  /* 0x00000001ff037807 */ /* 0x000fe20000800000 */
[----:B------:R-:W-:-:S02]  /*14c0*/  UIADD3 UR8, UR32, 0x8000, URZ ;  /* 0x0000800020087890 */ /* 0x000fc4000fffe03f */
[----:B------:R-:W-:Y:S01]  /*14d0*/  UIADD3 UR32, UR32, 0xa000, URZ ;  /* 0x0000a00020207890 */ /* 0x000fe2000fffe03f */
[----:B------:R-:W-:Y:S01]  /*14e0*/  LOP3.LUT R2, R2, R3, RZ, 0x3c, !PT ;  /* 0x0000000302027212 */ /* 0x000fe200078e3cff */
        /* <DEDUP_REMOVED lines=8> */
[----:B------:R-:W-:Y:S01]  /*1570*/  SEL R3, R8, RZ, P1 ;  /* 0x000000ff08037207 */ /* 0x000fe20000800000 */
[----:B------:R1:W-:Y:S01]  /*1580*/  UTMALDG.4D [UR8], [UR4], desc[UR6] ;  /* 0x00000608040075b4 */ /* 0x0003e20008019000 */
[----:B------:R1:W-:Y:S02]  /*1590*/  UTMALDG.4D [UR32], [UR4], desc[UR6] ;  /* 0x00000620040075b4 */ /* 0x0003e40008019000 */
[----:B-1----:R-:W-:-:S03]  /*15a0*/  NOP ;  /* 0x0000000000007918 */ /* 0x002fc60000000000 */
.L_x_16:
[----:B------:R-:W-:-:S07]  /*15b0*/  IADD3 R0, R0, -0x4, RZ ;  /* 0xfffffffc00007810 */ /* 0x000fce0007ffe0ff */
.L_x_10:
[----:B------:R-:W-:Y:S05]  /*15c0*/  BSYNC B0 ;  /* 0x0000000000007941 */ /* 0x000fea0003800000 */
.L_x_9:
[----:B------:R-:W1:Y:S01]  /*15d0*/  S2R R9, SR_CgaCtaId ;  /* 0x0000000000097919 */ /* 0x000e620000008800 */
[----:B------:R-:W-:Y:S02]  /*15e0*/  MOV R16, 0x400 ;  /* 0x0000040000107802 */ /* 0x000fe40000000f00 */
[----:B------:R-:W-:Y:S02]  /*15f0*/  SHF.L.U32 R61, RZ, 0x1f, RZ ;  /* 0x0000001fff3d7819 */ /* 0x000fe400000006ff */
[----:B-1----:R-:W-:-:S04]  /*1600*/  LEA R16, R9, R16, 0x18 ;  /* 0x0000001009107211 */ /* 0x002fc800078ec0ff */
[----:B------:R-:W1:Y:S02]  /*1610*/  SYNCS.PHASECHK.TRANS64.TRYWAIT P1, [R16+URZ+0x1e040], R61 ;  /* 0x01e0403d100075a7 */ /* 0x000e64000802017f */
[----:B-1----:R-:W-:Y:S05]  /*1620*/  @!P1 BRA `(.L_x_21) ;  /* 0x0000009800309947 */ /* 0x002fea0003800000 */
.L_x_85:
[----:B------:R-:W2:Y:S01]  /*1630*/  SYNCS.PHASECHK.TRANS64.TRYWAIT P1, [R16+URZ+0x1e000], R61 ;  /* 0x01e0003d100075a7 */ /* 0x000ea2000802017f */
[----:B------:R-:W-:Y:S02]  /*1640*/  SHF.R.S32.HI R8, RZ, 0x1f, R5 ;  /* 0x0000001fff087819 */ /* 0x000fe40000011405 */
[----:B------:R-:W-:Y:S02]  /*1650*/  MOV R155, RZ ;  /* 0x000000ff009b7202 */ /* 0x000fe40000000f00 */
[----:B------:R-:W-:-:S04]  /*1660*/  LEA.HI R8, R8, R5, RZ, 0x2 ;  /* 0x0000000508087211 */ /* 0x000fc800078f10ff */
[----:B------:R-:W-:-:S04]  /*1670*/  LOP3.LUT R8, R8, 0x7ffffffc, RZ, 0xc0, !PT ;  /* 0x7ffffffc08087812 */ /* 0x000fc800078ec0ff */
[----:B------:R-:W-:-:S05]  /*1680*/  IADD3 R8, -R8, R5, RZ ;  /* 0x0000000508087210 */ /* 0x000fca0007ffe1ff */
[----:B------:R-:W-:Y:S01]  /*1690*/  IMAD.SHL.U32 R154, R8, 0x2, RZ ;  /* 0x00000002089a7824 */ /* 0x000fe200078e00ff */
[----:B--2---:R-:W-:Y:S06]  /*16a0*/  @!P1 BRA `(.L_x_22) ;  /* 0x0000009800249947 */ /* 0x004fec0003800000 */
.L_x_86:
[----:B------:R-:W-:Y:S05]  /*16b0*/  WARPSYNC.ALL ;  /* 0x0000000000007948 */ /* 0x000fea0003800000 */
[C---:B------:R-:W-:Y:S01]  /*16c0*/  R2UR UR23, R16.reuse ;  /* 0x00000000101772ca */ /* 0x040fe200000e0000 */
[----:B------:R-:W-:Y:S01]  /*16d0*/  WARPGROUP.ARRIVE ;  /* 0x00000000000079c5 */ /* 0x000fe20000000000 */
[----:B------:R-:W-:Y:S01]  /*16e0*/  R2UR UR4, R16 ;  /* 0x00000000100472ca */ /* 0x000fe200000e0000 */
[----:B------:R-:W-:Y:S01]  /*16f0*/  UMOV UR7, 0x40000040 ;  /* 0x4000004000077882 */ /* 0x000fe20000000000 */
[----:B------:R-:W-:Y:S01]  /*1700*/  UMOV UR31, 0x40000040 ;  /* 0x40000040001f7882 */ /* 0x000fe20000000000 */
[----:B------:R-:W-:Y:S01]  /*1710*/  UMOV UR29, UR7 ;  /* 0x00000007001d7c82 */ /* 0x000fe20008000000 */
[----:B------:R-:W-:Y:S01]  /*1720*/  MOV R153, UR7 ;  /* 0x0000000700997c02 */ /* 0x000fe20008000f00 */
[----:B------:R-:W-:Y:S01]  /*1730*/  UMOV UR7, 0x40000040 ;  /* 0x4000004000077882 */ /* 0x000fe20000000000 */
[----:B------:R-:W-:Y:S01]  /*1740*/  UMOV UR11, 0x40000040 ;  /* 0x40000040000b7882 */ /* 0x000fe20000000000 */
[----:B------:R-:W-:Y:S01]  /*1750*/  UMOV UR9, UR7 ;  /* 0x0000000700097c82 */ /* 0x000fe20008000000 */
[----:B------:R-:W-:Y:S01]  /*1760*/  IMAD.U32 R23, RZ, RZ, UR7 ;  /* 0x00000007ff177e24 */ /* 0x000fe2000f8e00ff */
[----:B------:R-:W-:Y:S01]  /*1770*/  UMOV UR7, 0x40000040 ;  /* 0x4000004000077882 */ /* 0x000fe20000000000 */
[----:B------:R-:W-:Y:S01]  /*1780*/  UMOV UR57, 0x40000040 ;  /* 0x4000004000397882 */ /* 0x000fe20000000000 */
[----:B------:R-:W-:Y:S01]  /*1790*/  UIADD3 UR23, UR23, 0x6000, URZ ;  /* 0x0000600017177890 */ /* 0x000fe2000fffe03f */
[----:B------:R-:W-:Y:S01]  /*17a0*/  MOV R21, UR7 ;  /* 0x0000000700157c02 */ /* 0x000fe20008000f00 */
[----:B------:R-:W-:Y:S01]  /*17b0*/  USHF.R.U32.HI UR4, URZ, 0x4, UR4 ;  /* 0x000000043f047899 */ /* 0x000fe20008011604 */
[C---:B------:R-:W-:Y:S01]  /*17c0*/  IADD3 R8, R154.reuse, 0x1, RZ ;  /* 0x000000019a087810 */ /* 0x040fe20007ffe0ff */
[----:B------:R-:W-:Y:S01]  /*17d0*/  USHF.R.U32.HI UR23, URZ, 0x4, UR23 ;  /* 0x000000043f177899 */ /* 0x000fe20008011617 */
[C---:B------:R-:W-:Y:S01]  /*17e0*/  IADD3 R9, R154.reuse, 0x8, RZ ;  /* 0x000000089a097810 */ /* 0x040fe20007ffe0ff */
[----:B------:R-:W-:Y:S01]  /*17f0*/  ULOP3.LUT UR4, UR4, 0x3fff, URZ, 0xc0, !UPT ;  /* 0x00003fff04047892 */ /* 0x000fe2000f8ec03f */
[----:B------:R-:W-:Y:S01]  /*1800*/  IADD3 R56, R154, 0x31, RZ ;  /* 0x000000319a387810 */ /* 0x000fe20007ffe0ff */
[----:B------:R-:W-:-:S02]  /*1810*/  ULOP3.LUT UR23, UR23, 0x3fff, URZ, 0xc0, !UPT ;  /* 0x00003fff17177892 */ /* 0x000fc4000f8ec03f */
[----:B------:R-:W-:Y:S02]  /*1820*/  ULOP3.LUT UR4, UR4, 0x10000, URZ, 0xfc, !UPT ;  /* 0x0001000004047892 */ /* 0x000fe4000f8efc3f */
[----:B------:R-:W-:Y:S02]  /*1830*/  ULOP3.LUT UR30, UR23, 0x10000, URZ, 0xfc, !UPT ;  /* 0x00010000171e7892 */ /* 0x000fe4000f8efc3f */
[----:B------:R-:W-:Y:S02]  /*1840*/  UIADD3 UR5, UR4, 0x2, URZ ;  /* 0x0000000204057890 */ /* 0x000fe4000fffe03f */
[----:B------:R-:W-:Y:S01]  /*1850*/  UIADD3 UR10, UR30, 0x2, URZ ;  /* 0x000000021e0a7890 */ /* 0x000fe2000fffe03f */
[----:B------:R-:W-:Y:S01]  /*1860*/  UMOV UR6, UR4 ;  /* 0x0000000400067c82 */ /* 0x000fe20008000000 */
[----:B------:R-:W-:Y:S01]  /*1870*/  UIADD3 UR56, UR4, 0x204, URZ ;  /* 0x0000020404387890 */ /* 0x000fe2000fffe03f */
[----:B------:R-:W-:Y:S01]  /*1880*/  MOV R152, UR6 ;  /* 0x0000000600987c02 */ /* 0x000fe20008000f00 */
[----:B------:R-:W-:Y:S01]  /*1890*/  UMOV UR28, UR6 ;  /* 0x00000006001c7c82 */ /* 0x000fe20008000000 */
[----:B------:R-:W-:Y:S01]  /*18a0*/  UMOV UR6, UR5 ;  /* 0x0000000500067c82 */ /* 0x000fe20008000000 */
[----:B------:R-:W-:Y:S01]  /*18b0*/  HGMMA.64x64x16.F32 R24, gdesc[UR28], RZ, !UPT, gsb0 ;  /* 0x00e000001c1879f0 */ /* 0x000fe2000c0008ff */
[----:B------:R-:W-:Y:S01]  /*18c0*/  UMOV UR8, UR6 ;  /* 0x0000000600087c82 */ /* 0x000fe20008000000 */
[----:B------:R-:W-:Y:S01]  /*18d0*/  UIADD3 UR5, UR4, 0x4, URZ ;  /* 0x0000000404057890 */ /* 0x000fe2000fffe03f */
[----:B------:R-:W-:Y:S01]  /*18e0*/  MOV R22, UR6 ;  /* 0x0000000600167c02 */ /* 0x000fe20008000f00 */
[----:B------:R-:W-:Y:S01]  /*18f0*/  UIADD3 UR58, UR30, 0x204, URZ ;  /* 0x000002041e3a7890 */ /* 0x000fe2000fffe03f */
[----:B------:R-:W-:Y:S01]  /*1900*/  UMOV UR59, 0x40000040 ;  /* 0x40000040003b7882 */ /* 0x000fe20000000000 */
[----:B------:R-:W-:-:S03]  /*1910*/  UIADD3 UR52, UR4, 0x206, URZ ;  /* 0x0000020604347890 */ /* 0x000fc6000fffe03f */
[----:B------:R-:W-:Y:S01]  /*1920*/  UMOV UR6, UR5 ;  /* 0x0000000500067c82 */ /* 0x000fe20008000000 */
[----:B------:R-:W-:Y:S01]  /*1930*/  UIADD3 UR5, UR4, 0x6, URZ ;  /* 0x0000000604057890 */ /* 0x000fe2000fffe03f */
[----:B------:R-:W-:Y:S01]  /*1940*/  MOV R20, UR6 ;  /* 0x0000000600147c02 */ /* 0x000fe20008000f00 */
[----:B------:R-:W-:Y:S01]  /*1950*/  UIADD3 UR54, UR30, 0x206, URZ ;  /* 0x000002061e367890 */ /* 0x000fe2000fffe03f */
[----:B------:R-:W-:Y:S01]  /*1960*/  UMOV UR53, 0x40000040 ;  /* 0x4000004000357882 */ /* 0x000fe20000000000 */
[----:B------:R-:W-:Y:S01]  /*1970*/  UMOV UR55, 0x40000040 ;  /* 0x4000004000377882 */ /* 0x000fe20000000000 */
[----:B------:R-:W-:Y:S02]  /*1980*/  UIADD3 UR48, UR4, 0x400, URZ ;  /* 0x0000040004307890 */ /* 0x000fe4000fffe03f */
[----:B------:R-:W-:Y:S01]  /*1990*/  UIADD3 UR50, UR30, 0x400, URZ ;  /* 0x000004001e327890 */ /* 0x000fe2000fffe03f */
[----:B------:R-:W-:Y:S01]  /*19a0*/  UMOV UR49, 0x40000040 ;  /* 0x4000004000317882 */ /* 0x000fe20000000000 */
[----:B------:R-:W-:Y:S01]  /*19b0*/  UMOV UR51, 0x40000040 ;  /* 0x4000004000337882 */ /* 0x000fe20000000000 */
[----:B------:R-:W-:-:S02]  /*19c0*/  UIADD3 UR44, UR4, 0x402, URZ ;  /* 0x00000402042c7890 */ /* 0x000fc4000fffe03f */
[----:B------:R-:W-:Y:S01]  /*19d0*/  UIADD3 UR46, UR30, 0x402, URZ ;  /* 0x000004021e2e7890 */ /* 0x000fe2000fffe03f */
[----:B------:R-:W-:Y:S01]  /*19e0*/  UMOV UR45, 0x40000040 ;  /* 0x40000040002d7882 */ /* 0x000fe20000000000 */
[----:B------:R-:W-:Y:S01]  /*19f0*/  UMOV UR47, 0x40000040 ;  /* 0x40000040002f7882 */ /* 0x000fe20000000000 */
[----:B------:R-:W-:Y:S02]  /*1a00*/  UIADD3 UR40, UR4, 0x404, URZ ;  /* 0x0000040404287890 */ /* 0x000fe4000fffe03f */
[----:B------:R-:W-:Y:S01]  /*1a10*/  UIADD3 UR42, UR30, 0x404, URZ ;  /* 0x000004041e2a7890 */ /* 0x000fe2000fffe03f */
[----:B------:R-:W-:Y:S01]  /*1a20*/  UMOV UR41, 0x40000040 ;  /* 0x4000004000297882 */ /* 0x000fe20000000000 */
[----:B------:R-:W-:Y:S01]  /*1a30*/  UMOV UR43, 0x40000040 ;  /* 0x40000040002b7882 */ /* 0x000fe20000000000 */
[----:B------:R-:W-:Y:S01]  /*1a40*/  ULDC UR18, c[0x0][0x604] ;  /* 0x0001810000127ab9 */ /* 0x000fe20000000800 */
        /* <DEDUP_REMOVED lines=11> */
[----:B------:R-:W-:-:S02]  /*1b00*/  WARPGROUP.DEPBAR.LE gsb0, 0x0 ;  /* 0x00008000000079c5 */ /* 0x000fc40000010000 */
[----:B------:R-:W-:-:S06]  /*1b10*/  WARPGROUP.ARRIVE ;  /* 0x00000000000079c5 */ /* 0x000fcc0000000000 */
[----:B------:R-:W-:Y:S01]  /*1b20*/  HGMMA.64x64x16.F32 R24, gdesc[UR8], R24, gsb0 ;  /* 0x00e00000081879f0 */ /* 0x000fe20008000818 */
[----:B------:R-:W-:Y:S01]  /*1b30*/  UIADD3 UR10, UR30, 0x4, URZ ;  /* 0x000000041e0a7890 */ /* 0x000fe2000fffe03f */
[----:B------:R-:W-:Y:S01]  /*1b40*/  UMOV UR8, UR6 ;  /* 0x0000000600087c82 */ /* 0x000fe20008000000 */
[----:B------:R-:W-:Y:S01]  /*1b50*/  UMOV UR9, UR7 ;  /* 0x0000000700097c82 */ /* 0x000fe20008000000 */
[----:B------:R-:W-:Y:S01]  /*1b60*/  UMOV UR11, 0x40000040 ;  /* 0x40000040000b7882 */ /* 0x000fe20000000000 */
[----:B------:R-:W-:Y:S01]  /*1b70*/  UMOV UR6, UR5 ;  /* 0x0000000500067c82 */ /* 0x000fe20008000000 */
[----:B------:R-:W-:Y:S01]  /*1b80*/  UMOV UR7, 0x40000040 ;  /* 0x4000004000077882 */ /* 0x000fe20000000000 */
[----:B------:R-:W-:Y:S01]  /*1b90*/  UIADD3 UR5, UR4, 0x200, URZ ;  /* 0x0000020004057890 */ /* 0x000fe2000fffe03f */
[----:B------:R-:W-:Y:S01]  /*1ba0*/  MOV R18, UR6 ;  /* 0x0000000600127c02 */ /* 0x000fe20008000f00 */
[----:B------:R-:W-:Y:S01]  /*1bb0*/  IMAD.U32 R19, RZ, RZ, UR7 ;  /* 0x00000007ff137e24 */ /* 0x000fe2000f8e00ff */
        /* <DEDUP_REMOVED lines=11> */
[----:B------:R-:W-:Y:S01]  /*1c70*/  UIADD3 UR4, UR4, 0x406, URZ ;  /* 0x0000040604047890 */ /* 0x000fe2000fffe03f */
[----:B------:R-:W-:Y:S01]  /*1c80*/  MOV R15, UR7 ;  /* 0x00000007000f7c02 */ /* 0x000fe20008000f00 */
        /* <DEDUP_REMOVED lines=9> */
[----:B------:R-:W-:Y:S01]  /*1d20*/  MOV R12, UR6 ;  /* 0x00000006000c7c02 */ /* 0x000fe20008000f00 */
[----:B------:R-:W-:Y:S01]  /*1d30*/  IMAD.U32 R13, RZ, RZ, UR7 ;  /* 0x00000007ff0d7e24 */ /* 0x000fe2000f8e00ff */
[----:B------:R-:W-:Y:S01]  /*1d40*/  UMOV UR5, 0x40000040 ;  /* 0x4000004000057882 */ /* 0x000fe20000000000 */
[----:B------:R-:W-:-:S02]  /*1d50*/  WARPGROUP.DEPBAR.LE gsb0, 0x0 ;  /* 0x00008000000079c5 */ /* 0x000fc40000010000 */
[----:B------:R-:W-:-:S06]  /*1d60*/  WARPGROUP.ARRIVE ;  /* 0x00000000000079c5 */ /* 0x000fcc0000000000 */
[----:B------:R-:W-:Y:S01]  /*1d70*/  HGMMA.64x64x16.F32 R24, gdesc[UR8], R24, gsb0 ;  /* 0x00e00000081879f0 */ /* 0x000fe20008000818 */
[----:B------:R-:W-:Y:S01]  /*1d80*/  UIADD3 UR10, UR30, 0x202, URZ ;  /* 0x000002021e0a7890 */ /* 0x000fe2000fffe03f */
[----:B------:R-:W-:Y:S01]  /*1d90*/  UMOV UR8, UR6 ;  /* 0x0000000600087c82 */ /* 0x000fe20008000000 */
[----:B------:R-:W-:Y:S01]  /*1da0*/  UMOV UR9, UR7 ;  /* 0x0000000700097c82 */ /* 0x000fe20008000000 */
[----:B------:R-:W-:Y:S01]  /*1db0*/  UMOV UR11, 0x40000040 ;  /* 0x40000040000b7882 */ /* 0x000fe20000000000 */
[----:B------:R-:W-:Y:S01]  /*1dc0*/  UIADD3 UR6, UR30, 0x406, URZ ;  /* 0x000004061e067890 */ /* 0x000fe2000fffe03f */
[----:B------:R-:W-:Y:S01]  /*1dd0*/  UMOV UR7, 0x40000040 ;  /* 0x4000004000077882 */ /* 0x000fe20000000000 */
[----:B------:R-:W-:Y:S02]  /*1de0*/  WARPGROUP.DEPBAR.LE gsb0, 0x0 ;  /* 0x00008000000079c5 */ /* 0x000fe40000010000 */
[----:B------:R-:W-:-:S06]  /*1df0*/  WARPGROUP.ARRIVE ;  /* 0x00000000000079c5 */ /* 0x000fcc0000000000 */
[----:B------:R-:W-:Y:S01]  /*1e00*/  HGMMA.64x64x16.F32 R24, gdesc[UR8], R24, gsb0 ;  /* 0x00e00000081879f0 */ /* 0x000fe20008000818 */
[----:B------:R-:W-:Y:S01]  /*1e10*/  ULDC UR8, c[0x0][0x604] ;  /* 0x0001810000087ab9 */ /* 0x000fe20000000800 */
[----:B------:R-:W-:Y:S01]  /*1e20*/  ULDC UR9, c[0x0][0x604] ;  /* 0x0001810000097ab9 */ /* 0x000fe20000000800 */
[----:B------:R-:W-:Y:S01]  /*1e30*/  ULDC UR10, c[0x0][0x604] ;  /* 0x00018100000a7ab9 */ /* 0x000fe20000000800 */
[----:B------:R-:W-:Y:S01]  /*1e40*/  ULDC UR11, c[0x0][0x604] ;  /* 0x00018100000b7ab9 */ /* 0x000fe20000000800 */
[----:B------:R-:W-:Y:S02]  /*1e50*/  WARPGROUP.DEPBAR.LE gsb0, 0x0 ;  /* 0x00008000000079c5 */ /* 0x000fe40000010000 */
[----:B------:R-:W-:-:S06]  /*1e60*/  WARPGROUP.ARRIVE ;  /* 0x00000000000079c5 */ /* 0x000fcc0000000000 */
[----:B------:R-:W-:Y:S03]  /*1e70*/  HGMMA.64x64x16.F32 R24, gdesc[UR56], R24, gsb0 ;  /* 0x00e00000381879f0 */ /* 0x000fe60008000818 */
        /* <DEDUP_REMOVED lines=14> */
[----:B------:R-:W-:Y:S01]  /*1f60*/  HGMMA.64x64x16.F32 R24, gdesc[UR4], R24, gsb0 ;  /* 0x00e00000041879f0 */ /* 0x000fe20008000818 */
[----:B------:R-:W-:Y:S01]  /*1f70*/  ULDC UR6, c[0x0][0x28c] ;  /* 0x0000a30000067ab9 */ /* 0x000fe20000000800 */
[----:B------:R-:W-:Y:S01]  /*1f80*/  ULDC UR7, c[0x0][0x28c] ;  /* 0x0000a30000077ab9 */ /* 0x000fe20000000800 */
[----:B------:R-:W-:Y:S01]  /*1f90*/  ISETP.GE.AND P2, PT, R8, UR6, PT ;  /* 0x0000000608007c0c */ /* 0x000fe2000bf46270 */
[----:B------:R-:W-:Y:S01]  /*1fa0*/  ULDC UR6, c[0x0][0x28c] ;  /* 0x0000a30000067ab9 */ /* 0x000fe20000000800 */
[C---:B------:R-:W-:Y:S02]  /*1fb0*/  IADD3 R8, R154.reuse, 0x9, RZ ;  /* 0x000000099a087810 */ /* 0x040fe40007ffe0ff */
[----:B------:R-:W-:Y:S01]  /*1fc0*/  ISETP.GE.AND P3, PT, R9, UR7, PT ;  /* 0x0000000709007c0c */ /* 0x000fe2000bf66270 */
[----:B------:R-:W-:Y:S01]  /*1fd0*/  VIADD R9, R154, 0x10 ;  /* 0x000000109a097836 */ /* 0x000fe20000000000 */
[----:B------:R-:W-:Y:S01]  /*1fe0*/  ISETP.GE.AND P4, PT, R8, UR6, PT ;  /* 0x0000000608007c0c */ /* 0x000fe2000bf86270 */
[----:B------:R-:W-:Y:S01]  /*1ff0*/  ULDC UR6, c[0x0][0x28c] ;  /* 0x0000a30000067ab9 */ /* 0x000fe20000000800 */
[----:B------:R-:W-:Y:S01]  /*2000*/  IADD3 R8, R154, 0x11, RZ ;  /* 0x000000119a087810 */ /* 0x000fe20007ffe0ff */
[----:B------:R-:W-:-:S02]  /*2010*/  ULDC UR7, c[0x0][0x28c] ;  /* 0x0000a30000077ab9 */ /* 0x000fc40000000800 */
[----:B------:R-:W-:Y:S01]  /*2020*/  ISETP.GE.AND P5, PT, R9, UR7, PT ;  /* 0x0000000709007c0c */ /* 0x000fe2000bfa6270 */
[----:B------:R-:W-:Y:S01]  /*2030*/  ULDC UR7, c[0x0][0x28c] ;  /* 0x0000a30000077ab9 */ /* 0x000fe20000000800 */
[----:B------:R-:W-:Y:S01]  /*2040*/  ISETP.GE.AND P6, PT, R8, UR6, PT ;  /* 0x0000000608007c0c */ /* 0x000fe2000bfc6270 */
[----:B------:R-:W-:Y:S01]  /*2050*/  ULDC UR6, c[0x0][0x28c] ;  /* 0x0000a30000067ab9 */ /* 0x000fe20000000800 */
[C---:B------:R-:W-:Y:S02]  /*2060*/  IADD3 R8, R154.reuse, 0x19, RZ ;  /* 0x000000199a087810 */ /* 0x040fe40007ffe0ff */
[----:B------:R-:W-:-:S04]  /*2070*/  IADD3 R9, R154, 0x18, RZ ;  /* 0x000000189a097810 */ /* 0x000fc80007ffe0ff */
[----:B------:R-:W-:Y:S01]  /*2080*/  ISETP.GE.AND P1, PT, R9, UR7, PT ;  /* 0x0000000709007c0c */ /* 0x000fe2000bf26270 */
[----:B------:R-:W-:Y:S01]  /*2090*/  ULDC UR7, c[0x0][0x28c] ;  /* 0x0000a30000077ab9 */ /* 0x000fe20000000800 */
[----:B------:R-:W3:Y:S01]  /*20a0*/  LDC R9, c[0x0][0x28c] ;  /* 0x0000a300ff097b82 */ /* 0x000ee20000000800 */
[----:B------:R-:W-:Y:S02]  /*20b0*/  WARPGROUP.DEPBAR.LE gsb0, 0x0 ;  /* 0x00008000000079c5 */ /* 0x000fe40000010000 */
[----:B------:R-:W-:Y:S02]  /*20c0*/  FSEL R25, R25, -INF , !P2 ;  /* 0xff80000019197808 */ /* 0x000fe40005000000 */
[----:B------:R-:W-:Y:S02]  /*20d0*/  FSEL R27, R27, -INF , !P2 ;  /* 0xff8000001b1b7808 */ /* 0x000fe40005000000 */
[----:B------:R-:W-:Y:S01]  /*20e0*/  ISETP.GE.AND P2, PT, R8, UR6, PT ;  /* 0x0000000608007c0c */ /* 0x000fe2000bf46270 */
[----:B------:R-:W-:Y:S01]  /*20f0*/  VIADD R8, R154, 0x20 ;  /* 0x000000209a087836 */ /* 0x000fe20000000000 */
[----:B------:R-:W-:Y:S01]  /*2100*/  ULDC UR6, c[0x0][0x28c] ;  /* 0x0000a30000067ab9 */ /* 0x000fe20000000800 */
[----:B------:R-:W-:-:S02]  /*2110*/  FSEL R28, R28, -INF , !P3 ;  /* 0xff8000001c1c7808 */ /* 0x000fc40005800000 */
[----:B------:R-:W-:Y:S02]  /*2120*/  FSEL R30, R30, -INF , !P3 ;  /* 0xff8000001e1e7808 */ /* 0x000fe40005800000 */
[----:B------:R-:W-:Y:S01]  /*2130*/  ISETP.GE.AND P3, PT, R8, UR6, PT ;  /* 0x0000000608007c0c */ /* 0x000fe2000bf66270 */
[----:B------:R-:W-:Y:S01]  /*2140*/  ULDC UR6, c[0x0][0x28c] ;  /* 0x0000a30000067ab9 */ /* 0x000fe20000000800 */
[----:B------:R-:W-:Y:S02]  /*2150*/  IADD3 R8, R154, 0x21, RZ ;  /* 0x000000219a087810 */ /* 0x000fe40007ffe0ff */
[----:B------:R-:W-:Y:S02]  /*2160*/  FSEL R29, R29, -INF , !P4 ;  /* 0xff8000001d1d7808 */ /* 0x000fe40006000000 */
[----:B------:R-:W-:Y:S02]  /*2170*/  FSEL R31, R31, -INF , !P4 ;  /* 0xff8000001f1f7808 */ /* 0x000fe40006000000 */
[----:B------:R-:W-:Y:S01]  /*2180*/  ISETP.GE.AND P4, PT, R8, UR6, PT ;  /* 0x0000000608007c0c */ /* 0x000fe2000bf86270 */
[----:B------:R-:W-:Y:S01]  /*2190*/  ULDC UR6, c[0x0][0x28c] ;  /* 0x0000a30000067ab9 */ /* 0x000fe20000000800 */
[----:B------:R-:W-:-:S02]  /*21a0*/  IADD3 R8, R154, 0x28, RZ ;  /* 0x000000289a087810 */ /* 0x000fc40007ffe0ff */
[----:B------:R-:W-:Y:S02]  /*21b0*/  FSEL R32, R32, -INF , !P5 ;  /* 0xff80000020207808 */ /* 0x000fe40006800000 */
[----:B------:R-:W-:Y:S02]  /*21c0*/  FSEL R34, R34, -INF , !P5 ;  /* 0xff80000022227808 */ /* 0x000fe40006800000 */
[----:B------:R-:W-:Y:S01]  /*21d0*/  ISETP.GE.AND P5, PT, R8, UR6, PT ;  /* 0x0000000608007c0c */ /* 0x000fe2000bfa6270 */
[----:B------:R-:W-:Y:S01]  /*21e0*/  ULDC UR6, c[0x0][0x28c] ;  /* 0x0000a30000067ab9 */ /* 0x000fe20000000800 */
[----:B------:R-:W-:Y:S02]  /*21f0*/  FSEL R33, R33, -INF , !P6 ;  /* 0xff80000021217808 */ /* 0x000fe40007000000 */
[----:B------:R-:W-:Y:S02]  /*2200*/  FSEL R35, R35, -INF , !P6 ;  /* 0xff80000023237808 */ /* 0x000fe40007000000 */
[C---:B------:R-:W-:Y:S01]  /*2210*/  ISETP.GE.AND P6, PT, R154.reuse, UR6, PT ;  /* 0x000000069a007c0c */ /* 0x040fe2000bfc6270 */
[----:B------:R-:W-:Y:S01]  /*2220*/  ULDC UR6, c[0x0][0x28c] ;  /* 0x0000a30000067ab9 */ /* 0x000fe20000000800 */
[----:B------:R-:W-:-:S02]  /*2230*/  IADD3 R8, R154, 0x29, RZ ;  /* 0x000000299a087810 */ /* 0x000fc40007ffe0ff */
[----:B------:R-:W-:Y:S02]  /*2240*/  FSEL R26, R26, -INF , !P6 ;  /* 0xff8000001a1a7808 */ /* 0x000fe40007000000 */
[----:B------:R-:W-:Y:S02]  /*2250*/  FSEL R36, R36, -INF , !P1 ;  /* 0xff80000024247808 */ /* 0x000fe40004800000 */
[----:B------:R-:W-:Y:S02]  /*2260*/  FSEL R38, R38, -INF , !P1 ;  /* 0xff80000026267808 */ /* 0x000fe40004800000 */
[----:B------:R-:W-:Y:S02]  /*2270*/  FSEL R24, R24, -INF , !P6 ;  /* 0xff80000018187808 */ /* 0x000fe40007000000 */
[----:B------:R-:W-:Y:S01]  /*2280*/  ISETP.GE.AND P1, PT, R8, UR7, PT ;  /* 0x0000000708007c0c */ /* 0x000fe2000bf26270 */
[----:B------:R-:W-:Y:S01]  /*2290*/  VIADD R8, R154, 0x30 ;  /* 0x000000309a087836 */ /* 0x000fe20000000000 */
[----:B------:R-:W-:Y:S01]  /*22a0*/  FMNMX R57, R26, R27, !PT ;  /* 0x0000001b1a397209 */ /* 0x000fe20007800000 */
[----:B------:R-:W-:Y:S01]  /*22b0*/  ULDC UR7, c[0x0][0x604] ;  /* 0x0001810000077ab9 */ /* 0x000fe20000000800 */
[----:B------:R-:W-:-:S02]  /*22c0*/  FMNMX R11, R24, R25, !PT ;  /* 0x00000019180b7209 */ /* 0x000fc40007800000 */
[----:B------:R-:W-:Y:S02]  /*22d0*/  FMNMX R10, R30, R57, !PT ;  /* 0x000000391e0a7209 */ /* 0x000fe40007800000 */
[----:B------:R-:W-:Y:S01]  /*22e0*/  ISETP.GE.AND P6, PT, R8, UR6, PT ;  /* 0x0000000608007c0c */ /* 0x000fe2000bfc6270 */
[----:B------:R-:W-:Y:S01]  /*22f0*/  ULDC UR6, c[0x0][0x28c] ;  /* 0x0000a30000067ab9 */ /* 0x000fe20000000800 */
[----:B------:R-:W-:Y:S02]  /*2300*/  FMNMX R8, R28, R11, !PT ;  /* 0x0000000b1c087209 */ /* 0x000fe40007800000 */
[----:B------:R-:W-:Y:S02]  /*2310*/  FMNMX R57, R31, R10, !PT ;  /* 0x0000000a1f397209 */ /* 0x000fe40007800000 */
[----:B------:R-:W-:Y:S02]  /*2320*/  FMNMX R11, R29, R8, !PT ;  /* 0x000000081d0b7209 */ /* 0x000fe40007800000 */
[----:B------:R-:W-:-:S02]  /*2330*/  FMNMX R10, R34, R57, !PT ;  /* 0x00000039220a7209 */ /* 0x000fc40007800000 */
[----:B------:R-:W-:Y:S02]  /*2340*/  FSEL R37, R37, -INF , !P2 ;  /* 0xff80000025257808 */ /* 0x000fe40005000000 */
[----:B------:R-:W-:Y:S02]  /*2350*/  FSEL R39, R39, -INF , !P2 ;  /* 0xff80000027277808 */ /* 0x000fe40005000000 */
[----:B------:R-:W-:Y:S01]  /*2360*/  ISETP.GE.AND P2, PT, R56, UR6, PT ;  /* 0x0000000638007c0c */ /* 0x000fe2000bf46270 */
[----:B------:R-:W-:Y:S01]  /*2370*/  ULDC UR6, c[0x0][0x28c] ;  /* 0x0000a30000067ab9 */ /* 0x000fe20000000800 */
[----:B------:R-:W-:Y:S02]  /*2380*/  FMNMX R8, R32, R11, !PT ;  /* 0x0000000b20087209 */ /* 0x000fe40007800000 */
[----:B------:R-:W-:Y:S02]  /*2390*/  IADD3 R56, R154, 0x38, RZ ;  /* 0x000000389a387810 */ /* 0x000fe40007ffe0ff */
[----:B------:R-:W-:-:S02]  /*23a0*/  FMNMX R57, R35, R10, !PT ;  /* 0x0000000a23397209 */ /* 0x000fc40007800000 */
[----:B------:R-:W-:Y:S02]  /*23b0*/  FSEL R40, R40, -INF , !P3 ;  /* 0xff80000028287808 */ /* 0x000fe40005800000 */
[----:B------:R-:W-:Y:S02]  /*23c0*/  FSEL R42, R42, -INF , !P3 ;  /* 0xff8000002a2a7808 */ /* 0x000fe40005800000 */
[----:B------:R-:W-:Y:S02]  /*23d0*/  FMNMX R11, R33, R8, !PT ;  /* 0x00000008210b7209 */ /* 0x000fe40007800000 */
[----:B------:R-:W-:Y:S01]  /*23e0*/  ISETP.GE.AND P3, PT, R56, UR6, PT ;  /* 0x0000000638007c0c */ /* 0x000fe2000bf66270 */
[----:B------:R-:W-:Y:S01]  /*23f0*/  ULDC UR6, c[0x0][0x604] ;  /* 0x0001810000067ab9 */ /* 0x000fe20000000800 */
[----:B------:R-:W-:Y:S02]  /*2400*/  FMNMX R56, R38, R57, !PT ;  /* 0x0000003926387209 */ /* 0x000fe40007800000 */
[----:B------:R-:W-:-:S02]  /*2410*/  FMNMX R10, R36, R11, !PT ;  /* 0x0000000b240a7209 */ /* 0x000fc40007800000 */
[----:B------:R-:W-:Y:S02]  /*2420*/  FMNMX R57, R39, R56, !PT ;  /* 0x0000003827397209 */ /* 0x000fe40007800000 */
[----:B------:R-:W-:Y:S02]  /*2430*/  IADD3 R8, R154, 0x39, RZ ;  /* 0x000000399a087810 */ /* 0x000fe40007ffe0ff */
[----:B------:R-:W-:Y:S02]  /*2440*/  FMNMX R11, R37, R10, !PT ;  /* 0x0000000a250b7209 */ /* 0x000fe40007800000 */
[----:B------:R-:W-:Y:S02]  /*2450*/  FSEL R43, R43, -INF , !P4 ;  /* 0xff8000002b2b7808 */ /* 0x000fe40006000000 */
[----:B------:R-:W-:Y:S02]  /*2460*/  FMNMX R10, R42, R57, !PT ;  /* 0x000000392a0a7209 */ /* 0x000fe40007800000 */
[----:B------:R-:W-:-:S02]  /*2470*/  FSEL R41, R41, -INF , !P4 ;  /* 0xff80000029297808 */ /* 0x000fc40006000000 */
[----:B---3--:R-:W-:Y:S02]  /*2480*/  ISETP.GE.AND P4, PT, R8, R9, PT ;  /* 0x000000090800720c */ /* 0x008fe40003f86270 */
[----:B------:R-:W-:Y:S02]  /*2490*/  FMNMX R8, R40, R11, !PT ;  /* 0x0000000b28087209 */ /* 0x000fe40007800000 */
[----:B------:R-:W-:Y:S02]  /*24a0*/  FSEL R46, R46, -INF , !P5 ;  /* 0xff8000002e2e7808 */ /* 0x000fe40006800000 */
[----:B------:R-:W-:Y:S02]  /*24b0*/  FMNMX R57, R43, R10, !PT ;  /* 0x0000000a2b397209 */ /* 0x000fe40007800000 */
[----:B------:R-:W-:Y:S02]  /*24c0*/  FSEL R44, R44, -INF , !P5 ;  /* 0xff8000002c2c7808 */ /* 0x000fe40006800000 */
[----:B------:R-:W-:-:S02]  /*24d0*/  FMNMX R11, R41, R8, !PT ;  /* 0x00000008290b7209 */ /* 0x000fc40007800000 */
[----:B------:R-:W-:Y:S02]  /*24e0*/  FSEL R47, R47, -INF , !P1 ;  /* 0xff8000002f2f7808 */ /* 0x000fe40004800000 */
        /* <DEDUP_REMOVED lines=19> */
[----:B------:R-:W-:Y:S02]  /*2620*/  FMNMX R10, R55, R10, !PT ;  /* 0x0000000a370a7209 */ /* 0x000fe40007800000 */
[----:B------:R-:W-:-:S03]  /*2630*/  FMNMX R11, R53, R8, !PT ;  /* 0x00000008350b7209 */ /* 0x000fc60007800000 */
[----:B------:R-:W3:Y:S04]  /*2640*/  SHFL.BFLY PT, R57, R10, 0x1, 0x1f ;  /* 0x0c201f000a397f89 */ /* 0x000ee800000e0000 */
[----:B------:R-:W4:Y:S01]  /*2650*/  SHFL.BFLY PT, R8, R11, 0x1, 0x1f ;  /* 0x0c201f000b087f89 */ /* 0x000f2200000e0000 */
[----:B---3--:R-:W-:Y:S02]  /*2660*/  FMNMX R57, R10, R57, !PT ;  /* 0x000000390a397209 */ /* 0x008fe40007800000 */
[----:B----4-:R-:W-:-:S03]  /*2670*/  FMNMX R56, R11, R8, !PT ;  /* 0x000000080b387209 */ /* 0x010fc60007800000 */
[----:B------:R-:W3:Y:S04]  /*2680*/  SHFL.BFLY PT, R8, R57, 0x2, 0x1f ;  /* 0x0c401f0039087f89 */ /* 0x000ee800000e0000 */
[----:B------:R-:W4:Y:S01]  /*2690*/  SHFL.BFLY PT, R59, R56, 0x2, 0x1f ;  /* 0x0c401f00383b7f89 */ /* 0x000f2200000e0000 */
[----:B---3--:R-:W-:-:S04]  /*26a0*/  FMNMX R8, R57, R8, !PT ;  /* 0x0000000839087209 */ /* 0x008fc80007800000 */
[----:B------:R-:W-:Y:S02]  /*26b0*/  FSETP.NEU.AND P1, PT, R8, -INF , PT ;  /* 0xff8000000800780b */ /* 0x000fe40003f2d000 */
[----:B----4-:R-:W-:Y:S02]  /*26c0*/  FMNMX R156, R56, R59, !PT ;  /* 0x0000003b389c7209 */ /* 0x010fe40007800000 */
[----:B------:R-:W-:Y:S02]  /*26d0*/  FSEL R10, R8, RZ, P1 ;  /* 0x000000ff080a7208 */ /* 0x000fe40000800000 */
[----:B------:R-:W-:-:S03]  /*26e0*/  FSETP.NEU.AND P1, PT, R156, -INF , PT ;  /* 0xff8000009c00780b */ /* 0x000fc60003f2d000 */
[----:B------:R-:W-:Y:S01]  /*26f0*/  FMUL R56, R10, UR18 ;  /* 0x000000120a387c20 */ /* 0x000fe20008400000 */
[----:B------:R-:W-:Y:S01]  /*2700*/  FSEL R10, R156, RZ, P1 ;  /* 0x000000ff9c0a7208 */ /* 0x000fe20000800000 */
[----:B------:R-:W-:Y:S02]  /*2710*/  ULDC UR18, c[0x0][0x604] ;  /* 0x0001810000127ab9 */ /* 0x000fe40000000800 */
[--C-:B------:R-:W-:Y:S01]  /*2720*/  FFMA R26, R26, UR19, -R56.reuse ;  /* 0x000000131a1a7c23 */ /* 0x100fe20008000838 */
[--C-:B------:R-:W-:Y:S01]  /*2730*/  FFMA R27, R27, UR22, -R56.reuse ;  /* 0x000000161b1b7c23 */ /* 0x100fe20008000838 */
[----:B------:R-:W-:Y:S01]  /*2740*/  FMUL R10, R10, UR6 ;  /* 0x000000060a0a7c20 */ /* 0x000fe20008400000 */
[----:B------:R-:W-:Y:S01]  /*2750*/  ULDC UR22, c[0x0][0x604] ;  /* 0x0001810000167ab9 */ /* 0x000fe20000000800 */
[----:B------:R-:W-:Y:S01]  /*2760*/  FFMA R31, R31, UR24, -R56 ;  /* 0x000000181f1f7c23 */ /* 0x000fe20008000838 */
[----:B------:R-:W-:Y:S01]  /*2770*/  FSETP.GEU.AND P4, PT, R26, -126, PT ;  /* 0xc2fc00001a00780b */ /* 0x000fe20003f8e000 */
[--C-:B------:R-:W-:Y:S01]  /*2780*/  FFMA R24, R24, UR7, -R10.reuse ;  /* 0x0000000718187c23 */ /* 0x100fe2000800080a */
[----:B------:R-:W-:Y:S01]  /*2790*/  FSETP.GEU.AND P5, PT, R27, -126, PT ;  /* 0xc2fc00001b00780b */ /* 0x000fe20003fae000 */
[--C-:B------:R-:W-:Y:S01]  /*27a0*/  FFMA R25, R25, UR8, -R10.reuse ;  /* 0x0000000819197c23 */ /* 0x100fe2000800080a */
[----:B------:R-:W-:Y:S01]  /*27b0*/  FFMA R28, R28, UR9, -R10 ;  /* 0x000000091c1c7c23 */ /* 0x000fe2000800080a */
[----:B------:R-:W-:Y:S01]  /*27c0*/  FFMA R30, R30, UR22, -R56 ;  /* 0x000000161e1e7c23 */ /* 0x000fe20008000838 */
[----:B------:R-:W-:Y:S01]  /*27d0*/  FSETP.GEU.AND P6, PT, R24, -126, PT ;  /* 0xc2fc00001800780b */ /* 0x000fe20003fce000 */
[--C-:B------:R-:W-:Y:S01]  /*27e0*/  FFMA R29, R29, UR10, -R10.reuse ;  /* 0x0000000a1d1d7c23 */ /* 0x100fe2000800080a */
[----:B------:R-:W-:Y:S01]  /*27f0*/  FSETP.GEU.AND P2, PT, R31, -126, PT ;  /* 0xc2fc00001f00780b */ /* 0x000fe20003f4e000 */
[----:B------:R-:W-:Y:S01]  /*2800*/  ULDC UR19, c[0x0][0x604] ;  /* 0x0001810000137ab9 */ /* 0x000fe20000000800 */
[----:B------:R-:W-:Y:S01]  /*2810*/  FSETP.GEU.AND P1, PT, R30, -126, PT ;  /* 0xc2fc00001e00780b */ /* 0x000fe20003f2e000 */
[----:B------:R-:W-:Y:S01]  /*2820*/  ULDC UR6, c[0x0][0x604] ;  /* 0x0001810000067ab9 */ /* 0x000fe20000000800 */
[----:B------:R-:W-:Y:S01]  /*2830*/  FSETP.GEU.AND P3, PT, R25, -126, PT ;  /* 0xc2fc00001900780b */ /* 0x000fe20003f6e000 */
[----:B------:R-:W-:Y:S01]  /*2840*/  @!P4 FMUL R26, R26, 0.5 ;  /* 0x3f0000001a1ac820 */ /* 0x000fe20000400000 */
[--C-:B------:R-:W-:Y:S01]  /*2850*/  FFMA R127, R32, UR11, -R10.reuse ;  /* 0x0000000b207f7c23 */ /* 0x100fe2000800080a */
[----:B------:R-:W-:Y:S01]  /*2860*/  @!P5 FMUL R27, R27, 0.5 ;  /* 0x3f0000001b1bd820 */ /* 0x000fe20000400000 */
[--C-:B------:R-:W-:Y:S01]  /*2870*/  FFMA R128, R33, UR12, -R10.reuse ;  /* 0x0000000c21807c23 */ /* 0x100fe2000800080a */
[----:B------:R3:W4:Y:S01]  /*2880*/  MUFU.EX2 R142, R26 ;  /* 0x0000001a008e7308 */ /* 0x0007220000000800 */
[--C-:B------:R-:W-:Y:S01]  /*2890*/  FFMA R129, R36, UR13, -R10.reuse ;  /* 0x0000000d24817c23 */ /* 0x100fe2000800080a */
[----:B------:R-:W-:Y:S01]  /*28a0*/  @!P6 FMUL R24, R24, 0.5 ;  /* 0x3f0000001818e820 */ /* 0x000fe20000400000 */
[--C-:B------:R-:W-:Y:S01]  /*28b0*/  FFMA R132, R37, UR14, -R10.reuse ;  /* 0x0000000e25847c23 */ /* 0x100fe2000800080a */
[----:B------:R-:W-:Y:S01]  /*28c0*/  @!P2 FMUL R31, R31, 0.5 ;  /* 0x3f0000001f1fa820 */ /* 0x000fe20000400000 */
[--C-:B------:R-:W-:Y:S01]  /*28d0*/  FFMA R133, R40, UR15, -R10.reuse ;  /* 0x0000000f28857c23 */ /* 0x100fe2000800080a */
[----:B------:R-:W-:Y:S01]  /*28e0*/  @!P1 FMUL R30, R30, 0.5 ;  /* 0x3f0000001e1e9820 */ /* 0x000fe20000400000 */
[--C-:B------:R-:W-:Y:S01]  /*28f0*/  FFMA R135, R41, UR16, -R10.reuse ;  /* 0x0000001029877c23 */ /* 0x100fe2000800080a */
[----:B------:R-:W5:Y:S01]  /*2900*/  MUFU.EX2 R143, R27 ;  /* 0x0000001b008f7308 */ /* 0x000f620000000800 */
[----:B---3--:R-:W-:Y:S01]  /*2910*/  P2R R26, PR, RZ, 0x40 ;  /* 0x00000040ff1a7803 */ /* 0x008fe20000000000 */
[----:B------:R-:W3:Y:S01]  /*2920*/  SYNCS.PHASECHK.TRANS64.TRYWAIT P6, [R16+URZ+0x1e008], R61 ;  /* 0x01e0083d100075a7 */ /* 0x000ee200080c017f */
[----:B------:R-:W-:Y:S01]  /*2930*/  @!P3 FMUL R25, R25, 0.5 ;  /* 0x3f0000001919b820 */ /* 0x000fe20000400000 */
[--C-:B------:R-:W-:Y:S01]  /*2940*/  FFMA R136, R44, UR17, -R10.reuse ;  /* 0x000000112c887c23 */ /* 0x100fe2000800080a */
[--C-:B------:R-:W-:Y:S01]  /*2950*/  FFMA R137, R45, UR18, -R10.reuse ;  /* 0x000000122d897c23 */ /* 0x100fe2000800080a */
[--C-:B------:R-:W-:Y:S01]  /*2960*/  FFMA R138, R48, UR19, -R10.reuse ;  /* 0x00000013308a7c23 */ /* 0x100fe2000800080a */
[--C-:B------:R-:W-:Y:S01]  /*2970*/  FFMA R139, R49, UR20, -R10.reuse ;  /* 0x00000014318b7c23 */ /* 0x100fe2000800080a */
[--C-:B------:R-:W-:Y:S01]  /*2980*/  FFMA R140, R52, UR21, -R10.reuse ;  /* 0x00000015348c7c23 */ /* 0x100fe2000800080a */
[----:B----4-:R-:W-:Y:S01]  /*2990*/  @!P4 FMUL R142, R142, R142 ;  /* 0x0000008e8e8ec220 */ /* 0x010fe20000400000 */
[C---:B------:R-:W-:Y:S01]  /*29a0*/  FSETP.GEU.AND P4, PT, R28.reuse, -126, PT ;  /* 0xc2fc00001c00780b */ /* 0x040fe20003f8e000 */
[----:B------:R-:W-:Y:S01]  /*29b0*/  FFMA R141, R53, UR6, -R10 ;  /* 0x00000006358d7c23 */ /* 0x000fe2000800080a */
[----:B------:R4:W1:Y:S01]  /*29c0*/  MUFU.EX2 R144, R30 ;  /* 0x0000001e00907308 */ /* 0x0008620000000800 */
[----:B------:R-:W-:Y:S01]  /*29d0*/  ULDC UR6, c[0x0][0x604] ;  /* 0x0001810000067ab9 */ /* 0x000fe20000000800 */
[----:B------:R-:W-:Y:S01]  /*29e0*/  ULDC UR7, c[0x0][0x604] ;  /* 0x0001810000077ab9 */ /* 0x000fe20000000800 */
[----:B------:R-:W-:Y:S01]  /*29f0*/  ULDC UR8, c[0x0][0x604] ;  /* 0x0001810000087ab9 */ /* 0x000fe20000000800 */
[----:B------:R-:W-:Y:S01]  /*2a00*/  ULDC UR9, c[0x0][0x604] ;  /* 0x0001810000097ab9 */ /* 0x000fe20000000800 */
[----:B-----5:R-:W-:Y:S01]  /*2a10*/  @!P5 FMUL R143, R143, R143 ;  /* 0x0000008f8f8fd220 */ /* 0x020fe20000400000 */
[C---:B------:R-:W-:Y:S01]  /*2a20*/  FSETP.GEU.AND P5, PT, R29.reuse, -126, PT ;  /* 0xc2fc00001d00780b */ /* 0x040fe20003fae000 */
[----:B------:R-:W-:Y:S01]  /*2a30*/  ULDC UR10, c[0x0][0x604] ;  /* 0x00018100000a7ab9 */ /* 0x000fe20000000800 */
[----:B------:R4:W1:Y:S01]  /*2a40*/  MUFU.EX2 R145, R31 ;  /* 0x0000001f00917308 */ /* 0x0008620000000800 */
[----:B------:R-:W-:Y:S01]  /*2a50*/  ULDC UR11, c[0x0][0x604] ;  /* 0x00018100000b7ab9 */ /* 0x000fe20000000800 */
[----:B------:R-:W-:Y:S01]  /*2a60*/  ULDC UR12, c[0x0][0x604] ;  /* 0x00018100000c7ab9 */ /* 0x000fe20000000800 */
[----:B------:R-:W-:Y:S01]  /*2a70*/  @!P4 FMUL R28, R28, 0.5 ;  /* 0x3f0000001c1cc820 */ /* 0x000fe20000400000 */
[----:B------:R-:W-:Y:S01]  /*2a80*/  ULDC UR13, c[0x0][0x604] ;  /* 0x00018100000d7ab9 */ /* 0x000fe20000000800 */
[----:B------:R-:W-:Y:S01]  /*2a90*/  ULDC UR14, c[0x0][0x604] ;  /* 0x00018100000e7ab9 */ /* 0x000fe20000000800 */
[----:B------:R-:W-:Y:S01]  /*2aa0*/  ULDC UR15, c[0x0][0x604] ;  /* 0x00018100000f7ab9 */ /* 0x000fe20000000800 */
[----:B------:R-:W-:Y:S01]  /*2ab0*/  ULDC UR16, c[0x0][0x604] ;  /* 0x0001810000107ab9 */ /* 0x000fe20000000800 */
[----:B------:R4:W1:Y:S01]  /*2ac0*/  MUFU.EX2 R10, R24 ;  /* 0x00000018000a7308 */ /* 0x0008620000000800 */
[----:B------:R-:W-:Y:S01]  /*2ad0*/  ULDC UR17, c[0x0][0x604] ;  /* 0x0001810000117ab9 */ /* 0x000fe20000000800 */
[--C-:B------:R-:W-:Y:S01]  /*2ae0*/  FFMA R130, R34, UR6, -R56.reuse ;  /* 0x0000000622827c23 */ /* 0x100fe20008000838 */
[----:B------:R-:W-:Y:S01]  /*2af0*/  @!P5 FMUL R29, R29, 0.5 ;  /* 0x3f0000001d1dd820 */ /* 0x000fe20000400000 */
[--C-:B------:R-:W-:Y:S01]  /*2b00*/  FFMA R131, R35, UR7, -R56.reuse ;  /* 0x0000000723837c23 */ /* 0x100fe20008000838 */
[--C-:B------:R-:W-:Y:S01]  /*2b10*/  FFMA R134, R38, UR8, -R56.reuse ;  /* 0x0000000826867c23 */ /* 0x100fe20008000838 */
[--C-:B------:R-:W-:Y:S01]  /*2b20*/  FFMA R149, R39, UR9, -R56.reuse ;  /* 0x0000000927957c23 */ /* 0x100fe20008000838 */
[--C-:B------:R-:W-:Y:S01]  /*2b30*/  FFMA R150, R42, UR10, -R56.reuse ;  /* 0x0000000a2a967c23 */ /* 0x100fe20008000838 */
[----:B------:R4:W1:Y:S01]  /*2b40*/  MUFU.EX2 R11, R25 ;  /* 0x00000019000b7308 */ /* 0x0008620000000800 */
[--C-:B------:R-:W-:Y:S01]  /*2b50*/  FFMA R157, R43, UR11, -R56.reuse ;  /* 0x0000000b2b9d7c23 */ /* 0x100fe20008000838 */
[--C-:B------:R-:W-:Y:S01]  /*2b60*/  FFMA R159, R46, UR12, -R56.reuse ;  /* 0x0000000c2e9f7c23 */ /* 0x100fe20008000838 */
[--C-:B------:R-:W-:Y:S01]  /*2b70*/  FFMA R160, R47, UR13, -R56.reuse ;  /* 0x0000000d2fa07c23 */ /* 0x100fe20008000838 */
[--C-:B------:R-:W-:Y:S01]  /*2b80*/  FFMA R161, R50, UR14, -R56.reuse ;  /* 0x0000000e32a17c23 */ /* 0x100fe20008000838 */
[--C-:B------:R-:W-:Y:S01]  /*2b90*/  FFMA R162, R51, UR15, -R56.reuse ;  /* 0x0000000f33a27c23 */ /* 0x100fe20008000838 */
[--C-:B------:R-:W-:Y:S01]  /*2ba0*/  FFMA R163, R54, UR16, -R56.reuse ;  /* 0x0000001036a37c23 */ /* 0x100fe20008000838 */
[----:B------:R-:W-:Y:S01]  /*2bb0*/  FFMA R164, R55, UR17, -R56 ;  /* 0x0000001137a47c23 */ /* 0x000fe20008000838 */
[----:B------:R4:W1:Y:S08]  /*2bc0*/  MUFU.EX2 R125, R28 ;  /* 0x0000001c007d7308 */ /* 0x0008700000000800 */
[----:B------:R4:W1:Y:S01]  /*2bd0*/  MUFU.EX2 R126, R29 ;  /* 0x0000001d007e7308 */ /* 0x0008620000000800 */
[----:B---3--:R-:W-:Y:S05]  /*2be0*/  @!P6 BRA `(.L_x_23) ;  /* 0x0000008000e8e947 */ /* 0x008fea0003800000 */
.L_x_87:
[----:B------:R-:W-:Y:S01]  /*2bf0*/  ISETP.NE.AND P6, PT, R26, RZ, PT ;  /* 0x000000ff1a00720c */ /* 0x000fe20003fc5270 */
[----:B-1----:R-:W-:Y:S01]  /*2c00*/  @!P1 FMUL R144, R144, R144 ;  /* 0x0000009090909220 */ /* 0x002fe20000400000 */
[----:B------:R-:W-:Y:S01]  /*2c10*/  @!P2 FMUL R145, R145, R145 ;  /* 0x000000919191a220 */ /* 0x000fe20000400000 */
[----:B------:R-:W-:Y:S01]  /*2c20*/  @!P3 FMUL R11, R11, R11 ;  /* 0x0000000b0b0bb220 */ /* 0x000fe20000400000 */
[----:B------:R-:W-:Y:S01]  /*2c30*/  @!P4 FMUL R125, R125, R125 ;  /* 0x0000007d7d7dc220 */ /* 0x000fe20000400000 */
[----:B------:R-:W-:Y:S01]  /*2c40*/  @!P5 FMUL R126, R126, R126 ;  /* 0x0000007e7e7ed220 */ /* 0x000fe20000400000 */
[----:B------:R-:W-:Y:S01]  /*2c50*/  ULOP3.LUT UR23, UR23, 0x2000000, URZ, 0xfc, !UPT ;  /* 0x0200000017177892 */ /* 0x000fe2000f8efc3f */
[----:B------:R-:W-:Y:S01]  /*2c60*/  F2FP.F16.F32.PACK_AB R121, R143, R142 ;  /* 0x0000008e8f79723e */ /* 0x000fe200000000ff */
[----:B------:R-:W-:Y:S01]  /*2c70*/  UMOV UR7, 0x40000040 ;  /* 0x4000004000077882 */ /* 0x000fe20000000000 */
[----:B------:R-:W-:Y:S01]  /*2c80*/  F2FP.F16.F32.PACK_AB R123, R145, R144 ;  /* 0x00000090917b723e */ /* 0x000fe200000000ff */
[----:B------:R-:W-:Y:S01]  /*2c90*/  UIADD3 UR6, UR23, 0x600, URZ ;  /* 0x0000060017067890 */ /* 0x000fe2000fffe03f */
[----:B------:R-:W-:Y:S01]  /*2ca0*/  F2FP.F16.F32.PACK_AB R122, R126, R125 ;  /* 0x0000007d7e7a723e */ /* 0x000fe200000000ff */
[----:B------:R-:W-:Y:S01]  /*2cb0*/  ULDC UR14, c[0x0][0x604] ;  /* 0x00018100000e7ab9 */ /* 0x000fe20000000800 */
[----:B------:R-:W-:Y:S01]  /*2cc0*/  @!P6 FMUL R10, R10, R10 ;  /* 0x0000000a0a0ae220 */ /* 0x000fe20000400000 */
[----:B------:R-:W-:Y:S01]  /*2cd0*/  FSETP.GEU.AND P1, PT, R130, -126, PT ;  /* 0xc2fc00008200780b */ /* 0x000fe20003f2e000 */
[----:B------:R-:W-:Y:S01]  /*2ce0*/  ULDC UR15, c[0x0][0x28c] ;  /* 0x0000a300000f7ab9 */ /* 0x000fe20000000800 */
[----:B------:R-:W-:-:S02]  /*2cf0*/  FSETP.GEU.AND P6, PT, R131, -126, PT ;  /* 0xc2fc00008300780b */ /* 0x000fc40003fce000 */
[----:B------:R-:W-:Y:S02]  /*2d00*/  F2FP.F16.F32.PACK_AB R120, R11, R10 ;  /* 0x0000000a0b78723e */ /* 0x000fe400000000ff */
[----:B------:R-:W-:Y:S02]  /*2d10*/  FSETP.GEU.AND P5, PT, R134, -126, PT ;  /* 0xc2fc00008600780b */ /* 0x000fe40003fae000 */
[----:B--234-:R-:W-:Y:S01]  /*2d20*/  WARPGROUP.ARRIVE ;  /* 0x00000000000079c5 */ /* 0x01cfe20000000000 */
[----:B------:R-:W-:Y:S02]  /*2d30*/  FSETP.GEU.AND P4, PT, R149, -126, PT ;  /* 0xc2fc00009500780b */ /* 0x000fe40003f8e000 */
[----:B------:R-:W-:Y:S02]  /*2d40*/  FSETP.GEU.AND P3, PT, R127, -126, PT ;  /* 0xc2fc00007f00780b */ /* 0x000fe40003f6e000 */
[----:B------:R-:W-:Y:S01]  /*2d50*/  @!P1 FMUL R130, R130, 0.5 ;  /* 0x3f00000082829820 */ /* 0x000fe20000400000 */
[----:B------:R-:W-:Y:S01]  /*2d60*/  HGMMA.64x192x16.F32 R24, R120, gdesc[UR4].tnspB, RZ, !UPT, gsb0 ;  /* 0x42e0000478187df0 */ /* 0x000fe2000c0008ff */
[----:B------:R-:W-:Y:S01]  /*2d70*/  @!P6 FMUL R131, R131, 0.5 ;  /* 0x3f0000008383e820 */ /* 0x000fe20000400000 */
[----:B------:R-:W-:Y:S01]  /*2d80*/  FSETP.GEU.AND P2, PT, R128, -126, PT ;  /* 0xc2fc00008000780b */ /* 0x000fe20003f4e000 */
[----:B------:R-:W1:Y:S01]  /*2d90*/  MUFU.EX2 R146, R130 ;  /* 0x0000008200927308 */ /* 0x000e620000000800 */
[----:B------:R-:W-:Y:S01]  /*2da0*/  UIADD3 UR6, UR23, 0x680, URZ ;  /* 0x0000068017067890 */ /* 0x000fe2000fffe03f */
[----:B------:R-:W-:Y:S01]  /*2db0*/  @!P5 FMUL R134, R134, 0.5 ;  /* 0x3f0000008686d820 */ /* 0x000fe20000400000 */
[----:B------:R-:W-:Y:S01]  /*2dc0*/  UMOV UR7, 0x40000040 ;  /* 0x4000004000077882 */ /* 0x000fe20000000000 */
[----:B------:R-:W-:Y:S01]  /*2dd0*/  IADD3 R154, R154, 0x40, RZ ;  /* 0x000000409a9a7810 */ /* 0x000fe20007ffe0ff */
[----:B------:R-:W-:-:S02]  /*2de0*/  @!P4 FMUL R149, R149, 0.5 ;  /* 0x3f0000009595c820 */ /* 0x000fc40000400000 */
[----:B------:R-:W-:Y:S01]  /*2df0*/  @!P3 FMUL R127, R127, 0.5 ;  /* 0x3f0000007f7fb820 */ /* 0x000fe20000400000 */
[----:B------:R-:W2:Y:S04]  /*2e00*/  MUFU.EX2 R147, R131 ;  /* 0x0000008300937308 */ /* 0x000ea80000000800 */
[----:B------:R-:W-:-:S04]  /*2e10*/  @!P2 FMUL R128, R128, 0.5 ;  /* 0x3f0000008080a820 */ /* 0x000fc80000400000 */
[----:B------:R-:W3:Y:S01]  /*2e20*/  MUFU.EX2 R148, R134 ;  /* 0x0000008600947308 */ /* 0x000ee20000000800 */
[----:B-1----:R-:W-:Y:S01]  /*2e30*/  @!P1 FMUL R146, R146, R146 ;  /* 0x0000009292929220 */ /* 0x002fe20000400000 */
[----:B------:R-:W-:-:S06]  /*2e40*/  FSETP.GEU.AND P1, PT, R129, -126, PT ;  /* 0xc2fc00008100780b */ /* 0x000fcc0003f2e000 */
[----:B------:R-:W1:Y:S01]  /*2e50*/  MUFU.EX2 R149, R149 ;  /* 0x0000009500957308 */ /* 0x000e620000000800 */
[----:B--2---:R-:W-:Y:S01]  /*2e60*/  @!P6 FMUL R147, R147, R147 ;  /* 0x000000939393e220 */ /* 0x004fe20000400000 */
[----:B------:R-:W-:-:S05]  /*2e70*/  FSETP.GEU.AND P6, PT, R132, -126, PT ;  /* 0xc2fc00008400780b */ /* 0x000fca0003fce000 */
[----:B------:R-:W-:Y:S01]  /*2e80*/  @!P1 FMUL R129, R129, 0.5 ;  /* 0x3f00000081819820 */ /* 0x000fe20000400000 */
[----:B------:R-:W2:Y:S01]  /*2e90*/  MUFU.EX2 R127, R127 ;  /* 0x0000007f007f7308 */ /* 0x000ea20000000800 */
[----:B---3--:R-:W-:Y:S01]  /*2ea0*/  @!P5 FMUL R148, R148, R148 ;  /* 0x000000949494d220 */ /* 0x008fe20000400000 */
[----:B------:R-:W-:-:S05]  /*2eb0*/  FSETP.GEU.AND P5, PT, R159, -126, PT ;  /* 0xc2fc00009f00780b */ /* 0x000fca0003fae000 */
[----:B------:R-:W-:Y:S01]  /*2ec0*/  @!P6 FMUL R132, R132, 0.5 ;  /* 0x3f0000008484e820 */ /* 0x000fe20000400000 */
[----:B------:R-:W3:Y:S01]  /*2ed0*/  MUFU.EX2 R130, R128 ;  /* 0x0000008000827308 */ /* 0x000ee20000000800 */
[----:B-1----:R-:W-:Y:S01]  /*2ee0*/  @!P4 FMUL R149, R149, R149 ;  /* 0x000000959595c220 */ /* 0x002fe20000400000 */
[----:B------:R-:W-:-:S05]  /*2ef0*/  FSETP.GEU.AND P4, PT, R160, -126, PT ;  /* 0xc2fc0000a000780b */ /* 0x000fca0003f8e000 */
[----:B------:R-:W-:Y:S01]  /*2f00*/  @!P5 FMUL R159, R159, 0.5 ;  /* 0x3f0000009f9fd820 */ /* 0x000fe20000400000 */
        /* <DEDUP_REMOVED lines=18> */
[----:B------:R-:W-:-:S03]  /*3030*/  FSETP.GEU.AND P5, PT, R163, -126, PT ;  /* 0xc2fc0000a300780b */ /* 0x000fc60003fae000 */
[----:B------:R-:W-:Y:S02]  /*3040*/  FADD R144, R144, R159 ;  /* 0x0000009f90907221 */ /* 0x000fe40000000000 */
[----:B------:R-:W-:Y:S01]  /*3050*/  @!P6 FMUL R157, R157, 0.5 ;  /* 0x3f0000009d9de820 */ /* 0x000fe20000400000 */
[----:B------:R-:W3:Y:S01]  /*3060*/  MUFU.EX2 R151, R150 ;  /* 0x0000009600977308 */ /* 0x000ee20000000800 */
[----:B-1----:R-:W-:Y:S01]  /*3070*/  @!P4 FMUL R160, R160, R160 ;  /* 0x000000a0a0a0c220 */ /* 0x002fe20000400000 */
[----:B------:R-:W-:-:S03]  /*3080*/  FSETP.GEU.AND P4, PT, R164, -126, PT ;  /* 0xc2fc0000a400780b */ /* 0x000fc60003f8e000 */
[----:B------:R-:W-:Y:S02]  /*3090*/  FADD R145, R145, R160 ;  /* 0x000000a091917221 */ /* 0x000fe40000000000 */
[----:B------:R-:W-:Y:S01]  /*30a0*/  @!P5 FMUL R163, R163, 0.5 ;  /* 0x3f000000a3a3d820 */ /* 0x000fe20000400000 */
[----:B------:R1:W4:Y:S01]  /*30b0*/  MUFU.EX2 R158, R157 ;  /* 0x0000009d009e7308 */ /* 0x0003220000000800 */
[----:B--2---:R-:W-:Y:S01]  /*30c0*/  @!P3 FMUL R133, R133, R133 ;  /* 0x000000858585b220 */ /* 0x004fe20000400000 */
[----:B------:R-:W-:-:S03]  /*30d0*/  FSETP.GEU.AND P3, PT, R138, -126, PT ;  /* 0xc2fc00008a00780b */ /* 0x000fc60003f6e000 */
[----:B------:R-:W-:Y:S02]  /*30e0*/  FADD R10, R10, R133 ;  /* 0x000000850a0a7221 */ /* 0x000fe40000000000 */
[----:B------:R-:W-:Y:S01]  /*30f0*/  @!P4 FMUL R164, R164, 0.5 ;  /* 0x3f000000a4a4c820 */ /* 0x000fe20000400000 */
[----:B------:R-:W2:Y:S01]  /*3100*/  MUFU.EX2 R128, R135 ;  /* 0x0000008700807308 */ /* 0x000ea20000000800 */
[----:B---3--:R-:W-:Y:S01]  /*3110*/  @!P1 FMUL R151, R151, R151 ;  /* 0x0000009797979220 */ /* 0x008fe20000400000 */
[----:B------:R-:W-:Y:S02]  /*3120*/  FSETP.GEU.AND P1, PT, R136, -126, PT ;  /* 0xc2fc00008800780b */ /* 0x000fe40003f2e000 */
[----:B-1----:R-:W-:Y:S01]  /*3130*/  LEA.HI.SX32 R157, R124, 0xffffffff, 0x1a ;  /* 0xffffffff7c9d7811 */ /* 0x002fe200078fd2ff */
[----:B------:R-:W-:Y:S02]  /*3140*/  FADD R142, R142, R151 ;  /* 0x000000978e8e7221 */ /* 0x000fe40000000000 */
[----:B------:R-:W-:Y:S01]  /*3150*/  @!P3 FMUL R138, R138, 0.5 ;  /* 0x3f0000008a8ab820 */ /* 0x000fe20000400000 */
[----:B------:R-:W1:Y:S01]  /*3160*/  MUFU.EX2 R163, R163 ;  /* 0x000000a300a37308 */ /* 0x000e620000000800 */
[----:B----4-:R-:W-:Y:S01]  /*3170*/  @!P6 FMUL R158, R158, R158 ;  /* 0x0000009e9e9ee220 */ /* 0x010fe20000400000 */
[----:B------:R-:W-:-:S03]  /*3180*/  FSETP.GEU.AND P6, PT, R137, -126, PT ;  /* 0xc2fc00008900780b */ /* 0x000fc60003fce000 */
[----:B------:R-:W-:Y:S02]  /*3190*/  FADD R143, R143, R158 ;  /* 0x0000009e8f8f7221 */ /* 0x000fe40000000000 */
[----:B------:R-:W-:Y:S01]  /*31a0*/  @!P1 FMUL R136, R136, 0.5 ;  /* 0x3f00000088889820 */ /* 0x000fe20000400000 */
[----:B------:R-:W3:Y:S01]  /*31b0*/  MUFU.EX2 R164, R164 ;  /* 0x000000a400a47308 */ /* 0x000ee20000000800 */
[----:B--2---:R-:W-:Y:S01]  /*31c0*/  @!P2 FMUL R128, R128, R128 ;  /* 0x000000808080a220 */ /* 0x004fe20000400000 */
[----:B------:R-:W-:-:S05]  /*31d0*/  FSETP.GEU.AND P2, PT, R139, -126, PT ;  /* 0xc2fc00008b00780b */ /* 0x000fca0003f4e000 */
[----:B------:R-:W-:Y:S01]  /*31e0*/  @!P6 FMUL R137, R137, 0.5 ;  /* 0x3f0000008989e820 */ /* 0x000fe20000400000 */
[----:B------:R-:W2:Y:S01]  /*31f0*/  MUFU.EX2 R132, R136 ;  /* 0x0000008800847308 */ /* 0x000ea20000000800 */
[----:B-1----:R-:W-:-:S06]  /*3200*/  @!P5 FMUL R163, R163, R163 ;  /* 0x000000a3a3a3d220 */ /* 0x002fcc0000400000 */
[----:B------:R-:W-:Y:S01]  /*3210*/  @!P2 FMUL R139, R139, 0.5 ;  /* 0x3f0000008b8ba820 */ /* 0x000fe20000400000 */
[----:B------:R-:W1:Y:S01]  /*3220*/  MUFU.EX2 R129, R137 ;  /* 0x0000008900817308 */ /* 0x000e620000000800 */
[----:B---3--:R-:W-:-:S07]  /*3230*/  @!P4 FMUL R164, R164, R164 ;  /* 0x000000a4a4a4c220 */ /* 0x008fce0000400000 */
[----:B------:R-:W3:Y:S01]  /*3240*/  MUFU.EX2 R138, R138 ;  /* 0x0000008a008a7308 */ /* 0x000ee20000000800 */
[----:B--2---:R-:W-:Y:S01]  /*3250*/  @!P1 FMUL R132, R132, R132 ;  /* 0x0000008484849220 */ /* 0x004fe20000400000 */
[----:B------:R-:W-:-:S03]  /*3260*/  FSETP.GEU.AND P1, PT, R161, -126, PT ;  /* 0xc2fc0000a100780b */ /* 0x000fc60003f2e000 */
[----:B------:R-:W-:-:S03]  /*3270*/  FADD R125, R125, R132 ;  /* 0x000000847d7d7221 */ /* 0x000fc60000000000 */
[----:B------:R-:W2:Y:S01]  /*3280*/  MUFU.EX2 R135, R139 ;  /* 0x0000008b00877308 */ /* 0x000ea20000000800 */
[----:B-1----:R-:W-:Y:S01]  /*3290*/  @!P6 FMUL R129, R129, R129 ;  /* 0x000000818181e220 */ /* 0x002fe20000400000 */
[----:B------:R-:W-:-:S03]  /*32a0*/  FSETP.GEU.AND P6, PT, R162, -126, PT ;  /* 0xc2fc0000a200780b */ /* 0x000fc60003fce000 */
[----:B------:R-:W-:Y:S02]  /*32b0*/  FADD R126, R126, R129 ;  /* 0x000000817e7e7221 */ /* 0x000fe40000000000 */
[----:B------:R-:W-:Y:S01]  /*32c0*/  @!P1 FMUL R161, R161, 0.5 ;  /* 0x3f000000a1a19820 */ /* 0x000fe20000400000 */
[----:B---3--:R-:W-:-:S05]  /*32d0*/  @!P3 FMUL R138, R138, R138 ;  /* 0x0000008a8a8ab220 */ /* 0x008fca0000400000 */
[----:B------:R-:W1:Y:S02]  /*32e0*/  MUFU.EX2 R161, R161 ;  /* 0x000000a100a17308 */ /* 0x000e640000000800 */
[----:B------:R-:W-:Y:S01]  /*32f0*/  @!P6 FMUL R162, R162, 0.5 ;  /* 0x3f000000a2a2e820 */ /* 0x000fe20000400000 */
[----:B--2---:R-:W-:-:S05]  /*3300*/  @!P2 FMUL R135, R135, R135 ;  /* 0x000000878787a220 */ /* 0x004fca0000400000 */
[----:B------:R-:W2:Y:S01]  /*3310*/  MUFU.EX2 R162, R162 ;  /* 0x000000a200a27308 */ /* 0x000ea20000000800 */
[----:B-1----:R-:W-:Y:S01]  /*3320*/  @!P1 FMUL R161, R161, R161 ;  /* 0x000000a1a1a19220 */ /* 0x002fe20000400000 */
[----:B------:R-:W-:Y:S01]  /*3330*/  FSETP.GEU.AND P1, PT, R140, -126, PT ;  /* 0xc2fc00008c00780b */ /* 0x000fe20003f2e000 */
[----:B--2---:R-:W-:Y:S01]  /*3340*/  @!P6 FMUL R162, R162, R162 ;  /* 0x000000a2a2a2e220 */ /* 0x004fe20000400000 */
[----:B------:R-:W-:-:S11]  /*3350*/  FSETP.GEU.AND P6, PT, R141, -126, PT ;  /* 0xc2fc00008d00780b */ /* 0x000fd60003fce000 */
[----:B------:R-:W-:-:S04]  /*3360*/  @!P1 FMUL R140, R140, 0.5 ;  /* 0x3f0000008c8c9820 */ /* 0x000fc80000400000 */
[----:B------:R-:W1:Y:S01]  /*3370*/  MUFU.EX2 R136, R140 ;  /* 0x0000008c00887308 */ /* 0x000e620000000800 */
[----:B------:R-:W-:Y:S02]  /*3380*/  WARPGROUP.DEPBAR.LE gsb0, 0x0 ;  /* 0x00008000000079c5 */ /* 0x000fe40000010000 */
[----:B------:R-:W-:Y:S01]  /*3390*/  F2FP.F16.F32.PACK_AB R121, R147, R146 ;  /* 0x000000929379723e */ /* 0x000fe200000000ff */
[----:B------:R-:W-:Y:S01]  /*33a0*/  @!P6 FMUL R141, R141, 0.5 ;  /* 0x3f0000008d8de820 */ /* 0x000fe20000400000 */
[----:B------:R-:W-:Y:S02]  /*33b0*/  F2FP.F16.F32.PACK_AB R123, R149, R148 ;  /* 0x00000094957b723e */ /* 0x000fe400000000ff */
[----:B------:R-:W-:Y:S01]  /*33c0*/  F2FP.F16.F32.PACK_AB R120, R130, R127 ;  /* 0x0000007f8278723e */ /* 0x000fe200000000ff */
[----:B------:R-:W2:Y:S01]  /*33d0*/  MUFU.EX2 R137, R141 ;  /* 0x0000008d00897308 */ /* 0x000ea20000000800 */
[----:B------:R-:W-:Y:S01]  /*33e0*/  F2FP.F16.F32.PACK_AB R122, R134, R131 ;  /* 0x00000083867a723e */ /* 0x000fe200000000ff */
[----:B------:R-:W-:-:S03]  /*33f0*/  FADD R127, R127, R138 ;  /* 0x0000008a7f7f7221 */ /* 0x000fc60000000000 */
[----:B------:R-:W-:Y:S01]  /*3400*/  WARPGROUP.ARRIVE ;  /* 0x00000000000079c5 */ /* 0x000fe20000000000 */
[----:B------:R-:W-:Y:S01]  /*3410*/  FADD R10, R10, R127 ;  /* 0x0000007f0a0a7221 */ /* 0x000fe20000000000 */
[----:B-1----:R-:W-:Y:S01]  /*3420*/  @!P1 FMUL R136, R136, R136 ;  /* 0x0000008888889220 */ /* 0x002fe20000400000 */
[----:B------:R-:W-:-:S03]  /*3430*/  ISETP.GE.AND P1, PT, R9, 0x81, PT ;  /* 0x000000810900780c */ /* 0x000fc60003f26270 */
[----:B------:R-:W-:Y:S01]  /*3440*/  HGMMA.64x192x16.F32 R24, R120, gdesc[UR4].tnspB, R24, gsb0 ;  /* 0x42e0000478187df0 */ /* 0x000fe20008000818 */
[----:B------:R-:W-:Y:S01]  /*3450*/  UIADD3 UR6, UR23, 0x700, URZ ;  /* 0x0000070017067890 */ /* 0x000fe2000fffe03f */
[----:B------:R-:W-:Y:S01]  /*3460*/  UMOV UR7, 0x40000040 ;  /* 0x4000004000077882 */ /* 0x000fe20000000000 */
[----:B--2---:R-:W-:Y:S01]  /*3470*/  @!P6 FMUL R137, R137, R137 ;  /* 0x000000898989e220 */ /* 0x004fe20000400000 */
[----:B------:R-:W-:Y:S02]  /*3480*/  WARPGROUP.DEPBAR.LE gsb0, 0x0 ;  /* 0x00008000000079c5 */ /* 0x000fe40000010000 */
[----:B------:R-:W-:Y:S02]  /*3490*/  F2FP.F16.F32.PACK_AB R121, R158, R151 ;  /* 0x000000979e79723e */ /* 0x000fe400000000ff */
[----:B------:R-:W-:Y:S02]  /*34a0*/  F2FP.F16.F32.PACK_AB R123, R160, R159 ;  /* 0x0000009fa07b723e */ /* 0x000fe400000000ff */
[----:B------:R-:W-:Y:S01]  /*34b0*/  F2FP.F16.F32.PACK_AB R120, R128, R133 ;  /* 0x000000858078723e */ /* 0x000fe200000000ff */
[----:B------:R-:W-:Y:S01]  /*34c0*/  FADD R128, R11, R128 ;  /* 0x000000800b807221 */ /* 0x000fe20000000000 */
[----:B------:R-:W-:Y:S01]  /*34d0*/  F2FP.F16.F32.PACK_AB R122, R129, R132 ;  /* 0x00000084817a723e */ /* 0x000fe200000000ff */
[----:B------:R-:W-:Y:S01]  /*34e0*/  VIADD R11, R16, 0x1e020 ;  /* 0x0001e020100b7836 */ /* 0x000fe20000000000 */
[----:B------:R-:W-:-:S02]  /*34f0*/  MOV R159, 0x2 ;  /* 0x00000002009f7802 */ /* 0x000fc40000000f00 */
[----:B------:R-:W-:-:S06]  /*3500*/  WARPGROUP.ARRIVE ;  /* 0x00000000000079c5 */ /* 0x000fcc0000000000 */
[----:B------:R-:W-:Y:S01]  /*3510*/  HGMMA.64x192x16.F32 R24, R120, gdesc[UR4].tnspB, R24, gsb0 ;  /* 0x42e0000478187df0 */ /* 0x000fe20008000818 */
[----:B------:R-:W-:Y:S01]  /*3520*/  UIADD3 UR6, UR23, 0x780, URZ ;  /* 0x0000078017067890 */ /* 0x000fe2000fffe03f */
[----:B------:R-:W-:Y:S01]  /*3530*/  UMOV UR7, 0x40000040 ;  /* 0x4000004000077882 */ /* 0x000fe20000000000 */
[----:B------:R-:W-:Y:S02]  /*3540*/  WARPGROUP.DEPBAR.LE gsb0, 0x0 ;  /* 0x00008000000079c5 */ /* 0x000fe40000010000 */
[----:B------:R-:W-:Y:S01]  /*3550*/  F2FP.F16.F32.PACK_AB R121, R162, R161 ;  /* 0x000000a1a279723e */ /* 0x000fe200000000ff */
[----:B------:R-:W-:Y:S01]  /*3560*/  FADD R161, R146, R161 ;  /* 0x000000a192a17221 */ /* 0x000fe20000000000 */
[----:B------:R-:W-:Y:S01]  /*3570*/  F2FP.F16.F32.PACK_AB R123, R164, R163 ;  /* 0x000000a3a47b723e */ /* 0x000fe200000000ff */
[----:B------:R-:W-:Y:S01]  /*3580*/  FADD R163, R148, R163 ;  /* 0x000000a394a37221 */ /* 0x000fe20000000000 */
[----:B------:R-:W-:Y:S01]  /*3590*/  F2FP.F16.F32.PACK_AB R120, R135, R138 ;  /* 0x0000008a8778723e */ /* 0x000fe200000000ff */
[----:B------:R-:W-:Y:S01]  /*35a0*/  FADD R162, R147, R162 ;  /* 0x000000a293a27221 */ /* 0x000fe20000000000 */
[----:B------:R-:W-:Y:S01]  /*35b0*/  F2FP.F16.F32.PACK_AB R122, R137, R136 ;  /* 0x00000088897a723e */ /* 0x000fe200000000ff */
[----:B------:R-:W-:Y:S01]  /*35c0*/  FADD R164, R149, R164 ;  /* 0x000000a495a47221 */ /* 0x000fe20000000000 */
[----:B------:R-:W-:Y:S01]  /*35d0*/  FADD R135, R130, R135 ;  /* 0x0000008782877221 */ /* 0x000fe20000000000 */
[----:B------:R-:W-:Y:S01]  /*35e0*/  FADD R137, R134, R137 ;  /* 0x0000008986897221 */ /* 0x000fe20000000000 */
[----:B------:R-:W-:Y:S01]  /*35f0*/  WARPGROUP.ARRIVE ;  /* 0x00000000000079c5 */ /* 0x000fe20000000000 */
[----:B------:R-:W-:Y:S01]  /*3600*/  FADD R136, R131, R136 ;  /* 0x0000008883887221 */ /* 0x000fe20000000000 */
[----:B------:R-:W-:Y:S01]  /*3610*/  FADD R142, R142, R161 ;  /* 0x000000a18e8e7221 */ /* 0x000fe20000000000 */
[----:B------:R-:W-:Y:S01]  /*3620*/  FADD R163, R144, R163 ;  /* 0x000000a390a37221 */ /* 0x000fe20000000000 */
[----:B------:R-:W-:Y:S01]  /*3630*/  FADD R143, R143, R162 ;  /* 0x000000a28f8f7221 */ /* 0x000fe20000000000 */
[----:B------:R-:W-:Y:S01]  /*3640*/  FADD R164, R145, R164 ;  /* 0x000000a491a47221 */ /* 0x000fe20000000000 */
[----:B------:R-:W-:Y:S01]  /*3650*/  HGMMA.64x192x16.F32 R24, R120, gdesc[UR4].tnspB, R24, gsb0 ;  /* 0x42e0000478187df0 */ /* 0x000fe20008000818 */
[----:B------:R-:W-:Y:S01]  /*3660*/  FADD R128, R128, R135 ;  /* 0x0000008780807221 */ /* 0x000fe20000000000 */
[----:B------:R-:W-:Y:S01]  /*3670*/  FADD R137, R126, R137 ;  /* 0x000000897e897221 */ /* 0x000fe20000000000 */
[----:B------:R-:W-:Y:S01]  /*3680*/  FADD R125, R125, R136 ;  /* 0x000000887d7d7221 */ /* 0x000fe20000000000 */
[----:B------:R-:W-:Y:S01]  /*3690*/  FADD R142, R142, R163 ;  /* 0x000000a38e8e7221 */ /* 0x000fe20000000000 */
[----:B------:R-:W-:Y:S01]  /*36a0*/  FADD R143, R143, R164 ;  /* 0x000000a48f8f7221 */ /* 0x000fe20000000000 */
[----:B------:R-:W-:Y:S01]  /*36b0*/  FADD R128, R128, R137 ;  /* 0x0000008980807221 */ /* 0x000fe20000000000 */
[----:B------:R-:W-:-:S02]  /*36c0*/  FADD R125, R10, R125 ;  /* 0x0000007d0a7d7221 */ /* 0x000fc40000000000 */
[----:B------:R-:W-:Y:S02]  /*36d0*/  FADD R10, R142, R143 ;  /* 0x0000008f8e0a7221 */ /* 0x000fe40000000000 */
[----:B------:R-:W-:Y:S01]  /*36e0*/  FADD R9, R125, R128 ;  /* 0x000000807d097221 */ /* 0x000fe20000000000 */
[----:B------:R-:W-:Y:S02]  /*36f0*/  WARPGROUP.DEPBAR.LE gsb0, 0x0 ;  /* 0x00008000000079c5 */ /* 0x000fe40000010000 */
[----:B------:R-:W-:-:S04]  /*3700*/  PRMT R120, RZ, 0x654, R11 ;  /* 0x00000654ff787816 */ /* 0x000fc8000000000b */
[----:B------:R1:W-:Y:S01]  /*3710*/  SYNCS.ARRIVE.TRANS64.RED.A1T0 RZ, [R120+URZ], RZ ;  /* 0x000000ff78ff79a7 */ /* 0x0003e2000810043f */
[----:B------:R-:W-:Y:S05]  /*3720*/  @!P1 BRA `(.L_x_24) ;  /* 0x0000002400b09947 */ /* 0x000fea0003800000 */
[----:B------:R-:W-:Y:S01]  /*3730*/  MOV R161, R156 ;  /* 0x0000009c00a17202 */ /* 0x000fe20000000f00 */
[----:B------:R-:W-:Y:S01]  /*3740*/  IMAD.MOV.U32 R163, RZ, RZ, R8 ;  /* 0x000000ffffa37224 */ /* 0x000fe200078e0008 */
[----:B------:R-:W-:Y:S01]  /*3750*/  MOV R159, 0x2 ;  /* 0x00000002009f7802 */ /* 0x000fe20000000f00 */
[----:B------:R-:W-:Y:S01]  /*3760*/  ULDC.64 UR38, c[0x0][0x198] ;  /* 0x0000660000267ab9 */ /* 0x000fe20000000a00 */
[----:B------:R-:W-:Y:S01]  /*3770*/  MOV R4, 0x1 ;  /* 0x0000000100047802 */ /* 0x000fe20000000f00 */
[----:B------:R-:W-:Y:S01]  /*3780*/  ULDC UR22, c[0x0][0x604] ;  /* 0x0001810000167ab9 */ /* 0x000fe20000000800 */
[----:B------:R-:W-:-:S07]  /*3790*/  MOV R155, RZ ;  /* 0x000000ff009b7202 */ /* 0x000fce0000000f00 */
.L_x_36:
[----:B------:R-:W-:Y:S01]  /*37a0*/  IMAD R121, R159, 0x8, R16 ;  /* 0x000000089f797824 */ /* 0x000fe200078e0210 */
[----:B------:R-:W-:-:S07]  /*37b0*/  SHF.L.U32 R8, R155, 0x1f, RZ ;  /* 0x0000001f9b087819 */ /* 0x000fce00000006ff */
[----:B------:R-:W-:Y:S05]  /*37c0*/  YIELD ;  /* 0x0000000000007946 */ /* 0x000fea0003800000 */
[----:B------:R-:W2:Y:S01]  /*37d0*/  SYNCS.PHASECHK.TRANS64.TRYWAIT P2, [R121+URZ+0x1e000], R8 ;  /* 0x01e00008790075a7 */ /* 0x000ea2000804017f */
[C---:B------:R-:W-:Y:S02]  /*37e0*/  ISETP.GT.AND P1, PT, R157.reuse, 0x2, PT ;  /* 0x000000029d00780c */ /* 0x040fe40003f24270 */
[----:B------:R-:W-:Y:S01]  /*37f0*/  IADD3 R157, R157, -0x1, RZ ;  /* 0xffffffff9d9d7810 */ /* 0x000fe20007ffe0ff */
[----:B--2---:R-:W-:Y:S10]  /*3800*/  @!P2 BRA `(.L_x_25) ;  /* 0x0000007400f4a947 */ /* 0x004ff40003800000 */
.L_x_88:
[----:B------:R-:W-:Y:S05]  /*3810*/  WARPSYNC.ALL ;  /* 0x0000000000007948 */ /* 0x000fea0003800000 */
[----:B------:R-:W-:Y:S01]  /*3820*/  R2UR UR6, R159 ;  /* 0x000000009f0672ca */ /* 0x000fe200000e0000 */
[----:B-12---:R-:W-:Y:S01]  /*3830*/  WARPGROUP.ARRIVE ;  /* 0x00000000000079c5 */ /* 0x006fe20000000000 */
[----:B------:R-:W-:Y:S01]  /*3840*/  R2UR UR20, R152 ;  /* 0x00000000981472ca */ /* 0x000fe200000e0000 */
[----:B------:R-:W-:Y:S01]  /*3850*/  UMOV UR35, 0x40000040 ;  /* 0x4000004000237882 */ /* 0x000fe20000000000 */
[----:B------:R-:W-:Y:S01]  /*3860*/  R2UR UR21, R153 ;  /* 0x00000000991572ca */ /* 0x000fe200000e0000 */
[----:B------:R-:W-:Y:S01]  /*3870*/  UMOV UR27, 0x40000040 ;  /* 0x40000040001b7882 */ /* 0x000fe20000000000 */
[----:B------:R-:W-:Y:S01]  /*3880*/  MOV R8, UR23 ;  /* 0x0000001700087c02 */ /* 0x000fe20008000f00 */
[----:B------:R-:W-:Y:S01]  /*3890*/  UMOV UR23, 0x40000040 ;  /* 0x4000004000177882 */ /* 0x000fe20000000000 */
[----:B------:R-:W-:Y:S01]  /*38a0*/  MOV R156, UR22 ;  /* 0x00000016009c7c02 */ /* 0x000fe20008000f00 */
[----:B------:R-:W-:Y:S01]  /*38b0*/  UMOV UR19, 0x40000040 ;  /* 0x4000004000137882 */ /* 0x000fe20000000000 */
[----:B------:R-:W-:Y:S01]  /*38c0*/  R2UR UR12, R22 ;  /* 0x00000000160c72ca */ /* 0x000fe200000e0000 */
[----:B------:R-:W-:Y:S01]  /*38d0*/  UMOV UR11, 0x40000040 ;  /* 0x40000040000b7882 */ /* 0x000fe20000000000 */
[----:B------:R-:W-:Y:S01]  /*38e0*/  R2UR UR13, R23 ;  /* 0x00000000170d72ca */ /* 0x000fe200000e0000 */
[----:B------:R-:W-:Y:S01]  /*38f0*/  UIMAD UR6, UR6, 0x600, UR30 ;  /* 0x00000600060678a4 */ /* 0x000fe2000f8e021e */
[----:B------:R-:W-:Y:S01]  /*3900*/  MOV R158, UR15 ;  /* 0x0000000f009e7c02 */ /* 0x000fe20008000f00 */
[----:B------:R-:W-:Y:S01]  /*3910*/  UMOV UR15, 0x40000040 ;  /* 0x40000040000f7882 */ /* 0x000fe20000000000 */
[----:B------:R-:W-:Y:S01]  /*3920*/  MOV R160, UR14 ;  /* 0x0000000e00a07c02 */ /* 0x000fe20008000f00 */
[----:B------:R-:W-:Y:S01]  /*3930*/  UIADD3 UR7, UR6, 0x2, URZ ;  /* 0x0000000206077890 */ /* 0x000fe2000fffe03f */
[----:B------:R-:W-:Y:S01]  /*3940*/  R2UR UR32, R20 ;  /* 0x00000000142072ca */ /* 0x000fe200000e0000 */
[----:B------:R-:W-:Y:S01]  /*3950*/  UIADD3 UR58, UR6, 0x204, URZ ;  /* 0x00000204063a7890 */ /* 0x000fe2000fffe03f */
[----:B------:R-:W-:Y:S01]  /*3960*/  R2UR UR33, R21 ;  /* 0x00000000152172ca */ /* 0x000fe200000e0000 */
[----:B------:R-:W-:Y:S01]  /*3970*/  UMOV UR22, UR6 ;  /* 0x0000000600167c82 */ /* 0x000fe20008000000 */
[----:B------:R-:W-:Y:S01]  /*3980*/  R2UR UR24, R18 ;  /* 0x00000000121872ca */ /* 0x000fe200000e0000 */
[----:B------:R-:W-:Y:S01]  /*3990*/  HGMMA.64x64x16.F32 R120, gdesc[UR20], RZ, !UPT, gsb0 ;  /* 0x00e00000147879f0 */ /* 0x000fe2000c0008ff */
[----:B------:R-:W-:Y:S01]  /*39a0*/  UMOV UR14, UR7 ;  /* 0x00000007000e7c82 */ /* 0x000fe20008000000 */
[----:B------:R-:W-:Y:S01]  /*39b0*/  UIADD3 UR7, UR6, 0x4, URZ ;  /* 0x0000000406077890 */ /* 0x000fe2000fffe03f */
[----:B------:R-:W-:Y:S01]  /*39c0*/  R2UR UR25, R19 ;  /* 0x00000000131972ca */ /* 0x000fe200000e0000 */
[----:B------:R-:W-:Y:S01]  /*39d0*/  UMOV UR59, 0x40000040 ;  /* 0x40000040003b7882 */ /* 0x000fe20000000000 */
[----:B------:R-:W-:Y:S01]  /*39e0*/  R2UR UR16, R14 ;  /* 0x000000000e1072ca */ /* 0x000fe200000e0000 */
[----:B------:R-:W-:Y:S01]  /*39f0*/  UIADD3 UR54, UR6, 0x206, URZ ;  /* 0x0000020606367890 */ /* 0x000fe2000fffe03f */
[----:B------:R-:W-:Y:S01]  /*3a00*/  R2UR UR17, R15 ;  /* 0x000000000f1172ca */ /* 0x000fe200000e0000 */
[----:B------:R-:W-:Y:S01]  /*3a10*/  UMOV UR55, 0x40000040 ;  /* 0x4000004000377882 */ /* 0x000fe20000000000 */
[----:B------:R-:W-:Y:S01]  /*3a20*/  UMOV UR34, UR7 ;  /* 0x0000000700227c82 */ /* 0x000fe20008000000 */
[----:B------:R-:W-:Y:S01]  /*3a30*/  UIADD3 UR7, UR6, 0x6, URZ ;  /* 0x0000000606077890 */ /* 0x000fe2000fffe03f */
[----:B------:R-:W-:Y:S01]  /*3a40*/  R2UR UR8, R12 ;  /* 0x000000000c0872ca */ /* 0x000fe200000e0000 */
[----:B------:R-:W-:Y:S01]  /*3a50*/  UIADD3 UR50, UR6, 0x400, URZ ;  /* 0x0000040006327890 */ /* 0x000fe2000fffe03f */
[----:B------:R-:W-:Y:S01]  /*3a60*/  R2UR UR9, R13 ;  /* 0x000000000d0972ca */ /* 0x000fe200000e0000 */
[----:B------:R-:W-:Y:S01]  /*3a70*/  UMOV UR51, 0x40000040 ;  /* 0x4000004000337882 */ /* 0x000fe20000000000 */
[----:B------:R-:W-:Y:S01]  /*3a80*/  UIADD3 UR46, UR6, 0x402, URZ ;  /* 0x00000402062e7890 */ /* 0x000fe2000fffe03f */
[----:B------:R-:W-:Y:S01]  /*3a90*/  ISETP.NE.AND P2, PT, R7, RZ, PT ;  /* 0x000000ff0700720c */ /* 0x000fe20003f45270 */
[----:B------:R-:W-:Y:S01]  /*3aa0*/  UMOV UR26, UR7 ;  /* 0x00000007001a7c82 */ /* 0x000fe20008000000 */
[----:B------:R-:W-:Y:S01]  /*3ab0*/  UIADD3 UR7, UR6, 0x200, URZ ;  /* 0x0000020006077890 */ /* 0x000fe2000fffe03f */
[----:B------:R-:W-:Y:S01]  /*3ac0*/  R2UR UR23, R8 ;  /* 0x00000000081772ca */ /* 0x000fe200000e0000 */
[----:B------:R-:W-:Y:S01]  /*3ad0*/  UMOV UR47, 0x40000040 ;  /* 0x40000040002f7882 */ /* 0x000fe20000000000 */
[----:B------:R-:W-:Y:S01]  /*3ae0*/  UIADD3 UR42, UR6, 0x404, URZ ;  /* 0x00000404062a7890 */ /* 0x000fe2000fffe03f */
[----:B------:R-:W-:Y:S01]  /*3af0*/  R2UR UR22, R156 ;  /* 0x000000009c1672ca */ /* 0x000fe200000e0000 */
[----:B------:R-:W-:-:S02]  /*3b00*/  UMOV UR43, 0x40000040 ;  /* 0x40000040002b7882 */ /* 0x000fc40000000000 */
[----:B------:R-:W-:Y:S01]  /*3b10*/  UMOV UR18, UR7 ;  /* 0x0000000700127c82 */ /* 0x000fe20008000000 */
[----:B------:R-:W-:Y:S02]  /*3b20*/  UIADD3 UR7, UR6, 0x202, URZ ;  /* 0x0000020206077890 */ /* 0x000fe4000fffe03f */
[----:B------:R-:W-:-:S05]  /*3b30*/  UIADD3 UR6, UR6, 0x406, URZ ;  /* 0x0000040606067890 */ /* 0x000fca000fffe03f */
[----:B------:R-:W-:Y:S01]  /*3b40*/  UMOV UR10, UR7 ;  /* 0x00000007000a7c82 */ /* 0x000fe20008000000 */
[----:B------:R-:W-:Y:S01]  /*3b50*/  UMOV UR7, 0x40000040 ;  /* 0x4000004000077882 */ /* 0x000fe20000000000 */
[----:B------:R-:W-:Y:S02]  /*3b60*/  WARPGROUP.DEPBAR.LE gsb0, 0x0 ;  /* 0x00008000000079c5 */ /* 0x000fe40000010000 */
[----:B------:R-:W-:-:S06]  /*3b70*/  WARPGROUP.ARRIVE ;  /* 0x00000000000079c5 */ /* 0x000fcc0000000000 */
[----:B------:R-:W-:Y:S01]  /*3b80*/  HGMMA.64x64x16.F32 R120, gdesc[UR12], R120, gsb0 ;  /* 0x00e000000c7879f0 */ /* 0x000fe20008000878 */
[----:B------:R-:W-:Y:S02]  /*3b90*/  R2UR UR15, R158 ;  /* 0x000000009e0f72ca */ /* 0x000fe400000e0000 */
[----:B------:R-:W-:Y:S01]  /*3ba0*/  R2UR UR14, R160 ;  /* 0x00000000a00e72ca */ /* 0x000fe200000e0000 */
        /* <DEDUP_REMOVED lines=31> */
[----:B------:R-:W-:Y:S05]  /*3da0*/  @P2 BRA `(.L_x_26) ;  /* 0x0000000000bc2947 */ /* 0x000fea0003800000 */
[----:B------:R-:W-:-:S13]  /*3db0*/  ISETP.LT.OR P3, PT, R0, 0x1, !P0 ;  /* 0x000000010000780c */ /* 0x000fda0004761670 */
[----:B------:R-:W-:Y:S05]  /*3dc0*/  @P3 BRA `(.L_x_27) ;  /* 0x0000000000b03947 */ /* 0x000fea0003800000 */
[----:B------:R-:W-:Y:S02]  /*3dd0*/  LEA R8, R3, R16, 0x3 ;  /* 0x0000001003087211 */ /* 0x000fe400078e18ff */
[----:B------:R-:W-:Y:S02]  /*3de0*/  SHF.L.U32 R165, R2, 0x1f, RZ ;  /* 0x0000001f02a57819 */ /* 0x000fe400000006ff */
[----:B------:R-:W-:Y:S02]  /*3df0*/  ISETP.NE.AND P4, PT, R5, RZ, PT ;  /* 0x000000ff0500720c */ /* 0x000fe40003f85270 */
[----:B------:R-:W1:Y:S02]  /*3e00*/  SYNCS.PHASECHK.TRANS64.TRYWAIT P3, [R8+URZ+0x1e020], R165 ;  /* 0x01e020a5080075a7 */ /* 0x000e64000806017f */
[----:B-1----:R-:W-:Y:S09]  /*3e10*/  @!P3 BRA `(.L_x_28) ;  /* 0x000000700084b947 */ /* 0x002ff20003800000 */
.L_x_89:
[----:B------:R-:W-:Y:S05]  /*3e20*/  @P4 BRA `(.L_x_29) ;  /* 0x0000000000144947 */ /* 0x000fea0003800000 */
[----:B------:R-:W-:Y:S02]  /*3e30*/  LOP3.LUT P3, RZ, R17, 0x1f, RZ, 0xc0, !PT ;  /* 0x0000001f11ff7812 */ /* 0x000fe4000786c0ff */
[----:B-1----:R-:W-:-:S04]  /*3e40*/  MOV R165, 0x6000 ;  /* 0x0000600000a57802 */ /* 0x002fc80000000f00 */
[----:B------:R2:W-:Y:S07]  /*3e50*/  SYNCS.ARRIVE.TRANS64 RZ, [R8+URZ+0x1e000], R165 ;  /* 0x01e000a508ff79a7 */ /* 0x0005ee000800003f */
[----:B------:R-:W-:Y:S05]  /*3e60*/  @!P3 BRA `(.L_x_29) ;  /* 0x000000000004b947 */ /* 0x000fea0003800000 */
[----:B------:R-:W-:Y:S01]  /*3e70*/  BPT.TRAP 0x1 ;  /* 0x000000040000795c */ /* 0x000fe20000300000 */
.L_x_29:
[C---:B------:R-:W-:Y:S01]  /*3e80*/  IMAD R156, R3.reuse, 0x6000, R16 ;  /* 0x00006000039c7824 */ /* 0x040fe200078e0210 */
[----:B------:R-:W-:Y:S01]  /*3e90*/  R2UR UR35, R6 ;  /* 0x00000000062372ca */ /* 0x000fe200000e0000 */
[----:B------:R-:W-:Y:S01]  /*3ea0*/  UIADD3 UR6, UP0, UR38, 0x1f0, URZ ;  /* 0x000001f026067890 */ /* 0x000fe2000ff1e03f */
[----:B------:R-:W-:Y:S01]  /*3eb0*/  R2UR UR33, R8 ;  /* 0x00000000082172ca */ /* 0x000fe200000e0000 */
[----:B------:R-:W-:Y:S01]  /*3ec0*/  UMOV UR24, 0x0 ;  /* 0x0000000000187882 */ /* 0x000fe20000000000 */
[----:B------:R-:W-:Y:S01]  /*3ed0*/  R2UR UR8, R156 ;  /* 0x000000009c0872ca */ /* 0x000fe200000e0000 */
[----:B------:R-:W-:Y:S01]  /*3ee0*/  UIADD3.X UR7, URZ, UR39, URZ, UP0, !UPT ;  /* 0x000000273f077290 */ /* 0x000fe200087fe43f */
[----:B------:R-:W-:Y:S01]  /*3ef0*/  VIADD R3, R3, 0x1 ;  /* 0x0000000103037836 */ /* 0x000fe20000000000 */
[----:B------:R-:W-:Y:S01]  /*3f00*/  UMOV UR25, 0x10000000 ;  /* 0x1000000000197882 */ /* 0x000fe20000000000 */
[----:B------:R-:W-:Y:S01]  /*3f10*/  UMOV UR34, URZ ;  /* 0x0000003f00227c82 */ /* 0x000fe20008000000 */
[----:B------:R-:W-:Y:S01]  /*3f20*/  UMOV UR18, 0x40 ;  /* 0x0000004000127882 */ /* 0x000fe20000000000 */
[----:B------:R-:W-:Y:S01]  /*3f30*/  UMOV UR20, UR36 ;  /* 0x0000002400147c82 */ /* 0x000fe20008000000 */
[----:B------:R-:W-:Y:S01]  /*3f40*/  UMOV UR21, UR37 ;  /* 0x0000002500157c82 */ /* 0x000fe20008000000 */
[----:B------:R-:W-:Y:S01]  /*3f50*/  UMOV UR10, 0x80 ;  /* 0x00000080000a7882 */ /* 0x000fe20000000000 */
[----:B------:R-:W-:Y:S01]  /*3f60*/  USHF.L.U32 UR35, UR35, 0x6, URZ ;  /* 0x0000000623237899 */ /* 0x000fe2000800063f */
[----:B------:R-:W-:Y:S01]  /*3f70*/  ISETP.NE.AND P3, PT, R3, 0x4, PT ;  /* 0x000000040300780c */ /* 0x000fe20003f65270 */
[----:B------:R-:W-:-:S02]  /*3f80*/  UIADD3 UR33, UR33, 0x1e000, URZ ;  /* 0x0001e00021217890 */ /* 0x000fc4000fffe03f */
[----:B------:R-:W-:Y:S01]  /*3f90*/  UIADD3 UR32, UR8, 0x6000, URZ ;  /* 0x0000600008207890 */ /* 0x000fe2000fffe03f */
[----:B-12---:R-:W-:Y:S01]  /*3fa0*/  SEL R165, RZ, 0x1, P3 ;  /* 0x00000001ffa57807 */ /* 0x006fe20001800000 */
[----:B------:R-:W-:Y:S01]  /*3fb0*/  UIADD3 UR16, UR8, 0x8000, URZ ;  /* 0x0000800008107890 */ /* 0x000fe2000fffe03f */
[----:B------:R-:W-:Y:S01]  /*3fc0*/  SEL R3, R3, RZ, P3 ;  /* 0x000000ff03037207 */ /* 0x000fe20001800000 */
[----:B------:R-:W-:Y:S01]  /*3fd0*/  UIADD3 UR8, UR8, 0xa000, URZ ;  /* 0x0000a00008087890 */ /* 0x000fe2000fffe03f */
[----:B------:R-:W-:Y:S01]  /*3fe0*/  LOP3.LUT R2, R2, R165, RZ, 0x3c, !PT ;  /* 0x000000a502027212 */ /* 0x000fe200078e3cff */
[----:B------:R-:W-:Y:S01]  /*3ff0*/  UMOV UR17, UR33 ;  /* 0x0000002100117c82 */ /* 0x000fe20008000000 */
[----:B------:R-:W-:Y:S01]  /*4000*/  UMOV UR19, UR35 ;  /* 0x0000002300137c82 */ /* 0x000fe20008000000 */
[----:B------:R-:W-:Y:S01]  /*4010*/  UMOV UR12, UR36 ;  /* 0x00000024000c7c82 */ /* 0x000fe20008000000 */
[----:B------:R-:W-:Y:S01]  /*4020*/  UMOV UR13, UR37 ;  /* 0x00000025000d7c82 */ /* 0x000fe20008000000 */
[----:B------:R-:W-:Y:S01]  /*4030*/  UMOV UR9, UR33 ;  /* 0x0000002100097c82 */ /* 0x000fe20008000000 */
[----:B------:R-:W-:Y:S01]  /*4040*/  UMOV UR11, UR35 ;  /* 0x00000023000b7c82 */ /* 0x000fe20008000000 */
[----:B------:R1:W-:Y:S01]  /*4050*/  UTMALDG.4D [UR32], [UR6], desc[UR24] ;  /* 0x00001820060075b4 */ /* 0x0003e20008019000 */
[----:B------:R1:W-:Y:S01]  /*4060*/  UTMALDG.4D [UR16], [UR6], desc[UR24] ;  /* 0x00001810060075b4 */ /* 0x0003e20008019000 */
[----:B------:R1:W-:Y:S02]  /*4070*/  UTMALDG.4D [UR8], [UR6], desc[UR24] ;  /* 0x00001808060075b4 */ /* 0x0003e40008019000 */
[----:B-1----:R-:W-:Y:S01]  /*4080*/  NOP ;  /* 0x0000000000007918 */ /* 0x002fe20000000000 */
.L_x_27:
[----:B------:R-:W-:-:S07]  /*4090*/  IADD3 R0, R0, -0x1, RZ ;  /* 0xffffffff00007810 */ /* 0x000fce0007ffe0ff */
.L_x_26:
[----:B------:R-:W-:Y:S01]  /*40a0*/  IADD3 R159, R159, 0x1, RZ ;  /* 0x000000019f9f7810 */ /* 0x000fe20007ffe0ff */
[----:B------:R-:W-:Y:S05]  /*40b0*/  WARPSYNC.ALL ;  /* 0x0000000000007948 */ /* 0x000fea0003800000 */
[----:B------:R-:W-:-:S04]  /*40c0*/  ISETP.NE.AND P3, PT, R159, 0x4, PT ;  /* 0x000000049f00780c */ /* 0x000fc80003f65270 */
[----:B------:R-:W-:Y:S02]  /*40d0*/  SEL R8, RZ, 0x1, P3 ;  /* 0x00000001ff087807 */ /* 0x000fe40001800000 */
[----:B------:R-:W-:Y:S02]  /*40e0*/  SEL R159, R159, RZ, P3 ;  /* 0x000000ff9f9f7207 */ /* 0x000fe40001800000 */
[----:B------:R-:W-:Y:S02]  /*40f0*/  LOP3.LUT R155, R155, R8, RZ, 0x3c, !PT ;  /* 0x000000089b9b7212 */ /* 0x000fe400078e3cff */
[----:B------:R-:W-:Y:S01]  /*4100*/  FMNMX R8, R120, R161, !PT ;  /* 0x000000a178087209 */ /* 0x000fe20007800000 */
[----:B------:R-:W-:Y:S01]  /*4110*/  IMAD R169, R159, 0x8, R16 ;  /* 0x000000089fa97824 */ /* 0x000fe200078e0210 */
[----:B------:R-:W-:Y:S02]  /*4120*/  FMNMX R156, R122, R163, !PT ;  /* 0x000000a37a9c7209 */ /* 0x000fe40007800000 */
[----:B------:R-:W-:-:S02]  /*4130*/  FMNMX R165, R121, R8, !PT ;  /* 0x0000000879a57209 */ /* 0x000fc40007800000 */
[----:B------:R-:W-:Y:S02]  /*4140*/  FMNMX R167, R123, R156, !PT ;  /* 0x0000009c7ba77209 */ /* 0x000fe40007800000 */
[----:B------:R-:W-:Y:S02]  /*4150*/  FMNMX R8, R124, R165, !PT ;  /* 0x000000a57c087209 */ /* 0x000fe40007800000 */
[----:B------:R-:W-:Y:S02]  /*4160*/  FMNMX R156, R126, R167, !PT ;  /* 0x000000a77e9c7209 */ /* 0x000fe40007800000 */
[----:B------:R-:W-:Y:S02]  /*4170*/  FMNMX R165, R125, R8, !PT ;  /* 0x000000087da57209 */ /* 0x000fe40007800000 */
        /* <DEDUP_REMOVED lines=20> */
[----:B------:R-:W-:Y:S02]  /*42c0*/  LEA R162, R4, R11, 0x3 ;  /* 0x0000000b04a27211 */ /* 0x000fe400078e18ff */
[----:B------:R-:W-:Y:S02]  /*42d0*/  FMNMX R8, R148, R165, !PT ;  /* 0x000000a594087209 */ /* 0x000fe40007800000 */
[----:B------:R-:W-:Y:S02]  /*42e0*/  FMNMX R165, R147, R156, !PT ;  /* 0x0000009c93a57209 */ /* 0x000fe40007800000 */
[----:B------:R-:W-:Y:S02]  /*42f0*/  FMNMX R158, R149, R8, !PT ;  /* 0x00000008959e7209 */ /* 0x000fe40007800000 */
[----:B------:R-:W-:Y:S02]  /*4300*/  FMNMX R8, R150, R165, !PT ;  /* 0x000000a596087209 */ /* 0x000fe40007800000 */
[----:B------:R-:W-:Y:S01]  /*4310*/  PRMT R162, RZ, 0x654, R162 ;  /* 0x00000654ffa27816 */ /* 0x000fe200000000a2 */
[----:B------:R-:W1:Y:S01]  /*4320*/  SHFL.BFLY PT, R165, R158, 0x1, 0x1f ;  /* 0x0c201f009ea57f89 */ /* 0x000e6200000e0000 */
[----:B------:R-:W-:-:S02]  /*4330*/  FMNMX R160, R151, R8, !PT ;  /* 0x0000000897a07209 */ /* 0x000fc40007800000 */
[----:B------:R-:W-:Y:S01]  /*4340*/  SHF.L.U32 R164, R155, 0x1f, RZ ;  /* 0x0000001f9ba47819 */ /* 0x000fe200000006ff */
[----:B------:R2:W-:Y:S02]  /*4350*/  SYNCS.ARRIVE.TRANS64.RED.A1T0 RZ, [R162+URZ], RZ ;  /* 0x000000ffa2ff79a7 */ /* 0x0005e4000810043f */
[----:B------:R-:W3:Y:S01]  /*4360*/  SHFL.BFLY PT, R167, R160, 0x1, 0x1f ;  /* 0x0c201f00a0a77f89 */ /* 0x000ee200000e0000 */
[----:B------:R-:W4:Y:S01]  /*4370*/  SYNCS.PHASECHK.TRANS64.TRYWAIT P5, [R169+URZ+0x1e000], R164 ;  /* 0x01e000a4a90075a7 */ /* 0x000f2200080a017f */
[----:B-1----:R-:W-:-:S05]  /*4380*/  FMNMX R165, R158, R165, !PT ;  /* 0x000000a59ea57209 */ /* 0x002fca0007800000 */
[----:B------:R-:W1:Y:S01]  /*4390*/  SHFL.BFLY PT, R156, R165, 0x2, 0x1f ;  /* 0x0c401f00a59c7f89 */ /* 0x000e6200000e0000 */
[----:B---3--:R-:W-:-:S05]  /*43a0*/  FMNMX R167, R160, R167, !PT ;  /* 0x000000a7a0a77209 */ /* 0x008fca0007800000 */
[----:B------:R-:W3:Y:S01]  /*43b0*/  SHFL.BFLY PT, R8, R167, 0x2, 0x1f ;  /* 0x0c401f00a7087f89 */ /* 0x000ee200000e0000 */
[----:B-1----:R-:W-:-:S04]  /*43c0*/  FMNMX R156, R165, R156, !PT ;  /* 0x0000009ca59c7209 */ /* 0x002fc80007800000 */
[C---:B------:R-:W-:Y:S02]  /*43d0*/  FSETP.NEU.AND P3, PT, R156.reuse, -INF , PT ;  /* 0xff8000009c00780b */ /* 0x040fe40003f6d000 */
[----:B---3--:R-:W-:Y:S02]  /*43e0*/  FMNMX R8, R167, R8, !PT ;  /* 0x00000008a7087209 */ /* 0x008fe40007800000 */
[----:B------:R-:W-:Y:S02]  /*43f0*/  FSEL R166, R156, RZ, P3 ;  /* 0x000000ff9ca67208 */ /* 0x000fe40001800000 */
[----:B------:R-:W-:-:S03]  /*4400*/  FSETP.NEU.AND P3, PT, R8, -INF , PT ;  /* 0xff8000000800780b */ /* 0x000fc60003f6d000 */
[----:B------:R-:W-:Y:S01]  /*4410*/  FADD R158, -R166, R161 ;  /* 0x000000a1a69e7221 */ /* 0x000fe20000000100 */
[----:B------:R-:W-:-:S03]  /*4420*/  FSEL R168, R8, RZ, P3 ;  /* 0x000000ff08a87208 */ /* 0x000fc60001800000 */
[----:B------:R-:W-:Y:S02]  /*4430*/  FMUL R158, R158, UR22 ;  /* 0x000000169e9e7c20 */ /* 0x000fe40008400000 */
[C---:B------:R-:W-:Y:S01]  /*4440*/  FADD R160, -R168.reuse, R163 ;  /* 0x000000a3a8a07221 */ /* 0x040fe20000000100 */
[----:B--2---:R-:W-:Y:S02]  /*4450*/  FMUL R162, R168, UR22 ;  /* 0x00000016a8a27c20 */ /* 0x004fe40008400000 */
[----:B------:R-:W-:Y:S01]  /*4460*/  FSETP.GEU.AND P4, PT, R158, -126, PT ;  /* 0xc2fc00009e00780b */ /* 0x000fe20003f8e000 */
[----:B------:R-:W-:Y:S01]  /*4470*/  FMUL R160, R160, UR22 ;  /* 0x00000016a0a07c20 */ /* 0x000fe20008400000 */
[--C-:B------:R-:W-:Y:S01]  /*4480*/  FFMA R122, R122, UR22, -R162.reuse ;  /* 0x000000167a7a7c23 */ /* 0x100fe200080008a2 */
[----:B------:R-:W-:-:S03]  /*4490*/  FFMA R123, R123, UR22, -R162 ;  /* 0x000000167b7b7c23 */ /* 0x000fc600080008a2 */
[----:B------:R-:W-:Y:S02]  /*44a0*/  FSETP.GEU.AND P3, PT, R160, -126, PT ;  /* 0xc2fc0000a000780b */ /* 0x000fe40003f6e000 */
[----:B------:R-:W-:-:S05]  /*44b0*/  FSETP.GEU.AND P6, PT, R122, -126, PT ;  /* 0xc2fc00007a00780b */ /* 0x000fca0003fce000 */
[----:B------:R-:W-:-:S06]  /*44c0*/  @!P4 FMUL R158, R158, 0.5 ;  /* 0x3f0000009e9ec820 */ /* 0x000fcc0000400000 */
[----:B------:R-:W-:Y:S01]  /*44d0*/  @!P3 FMUL R160, R160, 0.5 ;  /* 0x3f000000a0a0b820 */ /* 0x000fe20000400000 */
[----:B------:R-:W1:Y:S08]  /*44e0*/  MUFU.EX2 R158, R158 ;  /* 0x0000009e009e7308 */ /* 0x000e700000000800 */
[----:B------:R2:W3:Y:S01]  /*44f0*/  MUFU.EX2 R161, R160 ;  /* 0x000000a000a17308 */ /* 0x0004e20000000800 */
[----:B----4-:R-:W-:Y:S05]  /*4500*/  @!P5 BRA `(.L_x_30) ;  /* 0x0000006800dcd947 */ /* 0x010fea0003800000 */
.L_x_90:
[--C-:B--2---:R-:W-:Y:S01]  /*4510*/  FFMA R160, R126, UR22, -R162.reuse ;  /* 0x000000167ea07c23 */ /* 0x104fe200080008a2 */
[----:B------:R-:W-:Y:S01]  /*4520*/  FFMA R127, R127, UR22, -R162 ;  /* 0x000000167f7f7c23 */ /* 0x000fe200080008a2 */
[----:B-1----:R-:W-:Y:S01]  /*4530*/  @!P4 FMUL R158, R158, R158 ;  /* 0x0000009e9e9ec220 */ /* 0x002fe20000400000 */
[----:B---3--:R-:W-:Y:S01]  /*4540*/  @!P3 FMUL R161, R161, R161 ;  /* 0x000000a1a1a1b220 */ /* 0x008fe20000400000 */
[----:B------:R-:W-:Y:S01]  /*4550*/  FSETP.GEU.AND P5, PT, R123, -126, PT ;  /* 0xc2fc00007b00780b */ /* 0x000fe20003fae000 */
[----:B------:R-:W-:Y:S01]  /*4560*/  @!P6 FMUL R122, R122, 0.5 ;  /* 0x3f0000007a7ae820 */ /* 0x000fe20000400000 */
[----:B------:R-:W-:Y:S01]  /*4570*/  FSETP.GEU.AND P4, PT, R160, -126, PT ;  /* 0xc2fc0000a000780b */ /* 0x000fe20003f8e000 */
[----:B------:R-:W-:Y:S01]  /*4580*/  FMUL R126, R166, UR22 ;  /* 0x00000016a67e7c20 */ /* 0x000fe20008400000 */
[----:B------:R-:W-:Y:S01]  /*4590*/  FSETP.GEU.AND P3, PT, R127, -126, PT ;  /* 0xc2fc00007f00780b */ /* 0x000fe20003f6e000 */
[----:B----4-:R1:W2:Y:S01]  /*45a0*/  MUFU.EX2 R164, R122 ;  /* 0x0000007a00a47308 */ /* 0x0102a20000000800 */
[----:B------:R-:W-:Y:S01]  /*45b0*/  R2UR UR6, R159 ;  /* 0x000000009f0672ca */ /* 0x000fe200000e0000 */
[--C-:B------:R-:W-:Y:S01]  /*45c0*/  FFMA R120, R120, UR22, -R126.reuse ;  /* 0x0000001678787c23 */ /* 0x100fe2000800087e */
[--C-:B------:R-:W-:Y:S01]  /*45d0*/  FFMA R121, R121, UR22, -R126.reuse ;  /* 0x0000001679797c23 */ /* 0x100fe2000800087e */
[-C--:B------:R-:W-:Y:S01]  /*45e0*/  FMUL R24, R24, R158.reuse ;  /* 0x0000009e18187220 */ /* 0x080fe20000400000 */
[-C--:B------:R-:W-:Y:S01]  /*45f0*/  FMUL R25, R25, R158.reuse ;  /* 0x0000009e19197220 */ /* 0x080fe20000400000 */
[-C--:B------:R-:W-:Y:S01]  /*4600*/  FMUL R28, R28, R158.reuse ;  /* 0x0000009e1c1c7220 */ /* 0x080fe20000400000 */
[-C--:B------:R-:W-:Y:S01]  /*4610*/  FMUL R29, R29, R158.reuse ;  /* 0x0000009e1d1d7220 */ /* 0x080fe20000400000 */
[----:B------:R-:W-:Y:S01]  /*4620*/  @!P5 FMUL R123, R123, 0.5 ;  /* 0x3f0000007b7bd820 */ /* 0x000fe20000400000 */
[--C-:B-1----:R-:W-:Y:S01]  /*4630*/  FFMA R122, R124, UR22, -R126.reuse ;  /* 0x000000167c7a7c23 */ /* 0x102fe2000800087e */
[----:B------:R-:W-:Y:S01]  /*4640*/  @!P4 FMUL R160, R160, 0.5 ;  /* 0x3f000000a0a0c820 */ /* 0x000fe20000400000 */
[-C--:B------:R-:W-:Y:S01]  /*4650*/  FMUL R32, R32, R158.reuse ;  /* 0x0000009e20207220 */ /* 0x080fe20000400000 */
[----:B------:R-:W-:Y:S01]  /*4660*/  @!P3 FMUL R127, R127, 0.5 ;  /* 0x3f0000007f7fb820 */ /* 0x000fe20000400000 */
[----:B------:R1:W3:Y:S01]  /*4670*/  MUFU.EX2 R163, R123 ;  /* 0x0000007b00a37308 */ /* 0x0002e20000000800 */
[-C--:B------:R-:W-:Y:S01]  /*4680*/  FMUL R33, R33, R158.reuse ;  /* 0x0000009e21217220 */ /* 0x080fe20000400000 */
[-C--:B------:R-:W-:Y:S01]  /*4690*/  FMUL R36, R36, R158.reuse ;  /* 0x0000009e24247220 */ /* 0x080fe20000400000 */
[----:B------:R-:W-:Y:S01]  /*46a0*/  FMUL R37, R37, R158 ;  /* 0x0000009e25257220 */ /* 0x000fe20000400000 */
[----:B--2---:R-:W-:Y:S01]  /*46b0*/  @!P6 FMUL R164, R164, R164 ;  /* 0x000000a4a4a4e220 */ /* 0x004fe20000400000 */
[----:B------:R-:W-:Y:S01]  /*46c0*/  FSETP.GEU.AND P6, PT, R120, -126, PT ;  /* 0xc2fc00007800780b */ /* 0x000fe20003fce000 */
[-C--:B------:R-:W-:Y:S01]  /*46d0*/  FMUL R40, R40, R158.reuse ;  /* 0x0000009e28287220 */ /* 0x080fe20000400000 */
[-C--:B------:R-:W-:Y:S01]  /*46e0*/  FMUL R41, R41, R158.reuse ;  /* 0x0000009e29297220 */ /* 0x080fe20000400000 */
[----:B------:R-:W2:Y:S01]  /*46f0*/  MUFU.EX2 R165, R160 ;  /* 0x000000a000a57308 */ /* 0x000ea20000000800 */
[----:B-1----:R-:W-:Y:S01]  /*4700*/  FFMA R123, R125, UR22, -R126 ;  /* 0x000000167d7b7c23 */ /* 0x002fe2000800087e */
[-C--:B------:R-:W-:Y:S01]  /*4710*/  FMUL R44, R44, R158.reuse ;  /* 0x0000009e2c2c7220 */ /* 0x080fe20000400000 */
[-C--:B------:R-:W-:Y:S01]  /*4720*/  FMUL R45, R45, R158.reuse ;  /* 0x0000009e2d2d7220 */ /* 0x080fe20000400000 */
[-C--:B------:R-:W-:Y:S01]  /*4730*/  FMUL R48, R48, R158.reuse ;  /* 0x0000009e30307220 */ /* 0x080fe20000400000 */
[-C--:B------:R-:W-:Y:S01]  /*4740*/  FMUL R49, R49, R158.reuse ;  /* 0x0000009e31317220 */ /* 0x080fe20000400000 */
[-C--:B------:R-:W-:Y:S01]  /*4750*/  FMUL R52, R52, R158.reuse ;  /* 0x0000009e34347220 */ /* 0x080fe20000400000 */
[-C--:B------:R-:W-:Y:S01]  /*4760*/  FMUL R53, R53, R158.reuse ;  /* 0x0000009e35357220 */ /* 0x080fe20000400000 */
[----:B------:R-:W1:Y:S01]  /*4770*/  MUFU.EX2 R166, R127 ;  /* 0x0000007f00a67308 */ /* 0x000e620000000800 */
[----:B---3--:R-:W-:Y:S01]  /*4780*/  @!P5 FMUL R163, R163, R163 ;  /* 0x000000a3a3a3d220 */ /* 0x008fe20000400000 */
[----:B------:R-:W-:Y:S01]  /*4790*/  FSETP.GEU.AND P5, PT, R121, -126, PT ;  /* 0xc2fc00007900780b */ /* 0x000fe20003fae000 */
[----:B------:R-:W-:Y:S01]  /*47a0*/  @!P6 FMUL R120, R120, 0.5 ;  /* 0x3f0000007878e820 */ /* 0x000fe20000400000 */
[-C--:B------:R-:W-:Y:S01]  /*47b0*/  FMUL R56, R56, R158.reuse ;  /* 0x0000009e38387220 */ /* 0x080fe20000400000 */
[-C--:B------:R-:W-:Y:S01]  /*47c0*/  FMUL R57, R57, R158.reuse ;  /* 0x0000009e39397220 */ /* 0x080fe20000400000 */
[-C--:B------:R-:W-:Y:S01]  /*47d0*/  FMUL R60, R60, R158.reuse ;  /* 0x0000009e3c3c7220 */ /* 0x080fe20000400000 */
[-C--:B------:R-:W-:Y:S01]  /*47e0*/  FMUL R61, R61, R158.reuse ;  /* 0x0000009e3d3d7220 */ /* 0x080fe20000400000 */
[----:B------:R-:W3:Y:S01]  /*47f0*/  MUFU.EX2 R125, R120 ;  /* 0x00000078007d7308 */ /* 0x000ee20000000800 */
[----:B--2---:R-:W-:Y:S01]  /*4800*/  @!P4 FMUL R165, R165, R165 ;  /* 0x000000a5a5a5c220 */ /* 0x004fe20000400000 */
[----:B------:R-:W-:Y:S01]  /*4810*/  FSETP.GEU.AND P4, PT, R122, -126, PT ;  /* 0xc2fc00007a00780b */ /* 0x000fe20003f8e000 */
[-C--:B------:R-:W-:Y:S01]  /*4820*/  FMUL R64, R64, R158.reuse ;  /* 0x0000009e40407220 */ /* 0x080fe20000400000 */
[-C--:B------:R-:W-:Y:S01]  /*4830*/  FMUL R65, R65, R158.reuse ;  /* 0x0000009e41417220 */ /* 0x080fe20000400000 */
[-C--:B------:R-:W-:Y:S01]  /*4840*/  FMUL R68, R68, R158.reuse ;  /* 0x0000009e44447220 */ /* 0x080fe20000400000 */
[-C--:B------:R-:W-:Y:S01]  /*4850*/  FMUL R69, R69, R158.reuse ;  /* 0x0000009e45457220 */ /* 0x080fe20000400000 */
[----:B------:R-:W-:Y:S01]  /*4860*/  @!P5 FMUL R121, R121, 0.5 ;  /* 0x3f0000007979d820 */ /* 0x000fe20000400000 */
[----:B------:R-:W-:Y:S01]  /*4870*/  FMUL R72, R72, R158 ;  /* 0x0000009e48487220 */ /* 0x000fe20000400000 */
[----:B-1----:R-:W-:Y:S01]  /*4880*/  @!P3 FMUL R166, R166, R166 ;  /* 0x000000a6a6a6b220 */ /* 0x002fe20000400000 */
[----:B------:R-:W-:Y:S01]  /*4890*/  FSETP.GEU.AND P3, PT, R123, -126, PT ;  /* 0xc2fc00007b00780b */ /* 0x000fe20003f6e000 */
[----:B------:R-:W1:Y:S01]  /*48a0*/  MUFU.EX2 R124, R121 ;  /* 0x00000079007c7308 */ /* 0x000e620000000800 */
[-C--:B------:R-:W-:Y:S01]  /*48b0*/  FMUL R73, R73, R158.reuse ;  /* 0x0000009e49497220 */ /* 0x080fe20000400000 */
[-C--:B------:R-:W-:Y:S01]  /*48c0*/  FMUL R76, R76, R158.reuse ;  /* 0x0000009e4c4c7220 */ /* 0x080fe20000400000 */
[-C--:B------:R-:W-:Y:S01]  /*48d0*/  FMUL R77, R77, R158.reuse ;  /* 0x0000009e4d4d7220 */ /* 0x080fe20000400000 */
[----:B------:R-:W-:Y:S01]  /*48e0*/  @!P4 FMUL R122, R122, 0.5 ;  /* 0x3f0000007a7ac820 */ /* 0x000fe20000400000 */
[-C--:B------:R-:W-:Y:S01]  /*48f0*/  FMUL R80, R80, R158.reuse ;  /* 0x0000009e50507220 */ /* 0x080fe20000400000 */
[----:B---3--:R-:W-:Y:S01]  /*4900*/  @!P6 FMUL R125, R125, R125 ;  /* 0x0000007d7d7de220 */ /* 0x008fe20000400000 */
[-C--:B------:R-:W-:Y:S01]  /*4910*/  FMUL R81, R81, R158.reuse ;  /* 0x0000009e51517220 */ /* 0x080fe20000400000 */
[----:B------:R-:W2:Y:S01]  /*4920*/  MUFU.EX2 R160, R122 ;  /* 0x0000007a00a07308 */ /* 0x000ea20000000800 */
[-C--:B------:R-:W-:Y:S01]  /*4930*/  FMUL R84, R84, R158.reuse ;  /* 0x0000009e54547220 */ /* 0x080fe20000400000 */
[-C--:B------:R-:W-:Y:S01]  /*4940*/  FMUL R85, R85, R158.reuse ;  /* 0x0000009e55557220 */ /* 0x080fe20000400000 */
[-C--:B------:R-:W-:Y:S01]  /*4950*/  FMUL R88, R88, R158.reuse ;  /* 0x0000009e58587220 */ /* 0x080fe20000400000 */
[----:B------:R-:W-:Y:S01]  /*4960*/  @!P3 FMUL R123, R123, 0.5 ;  /* 0x3f0000007b7bb820 */ /* 0x000fe20000400000 */
[-C--:B------:R-:W-:Y:S01]  /*4970*/  FMUL R89, R89, R158.reuse ;  /* 0x0000009e59597220 */ /* 0x080fe20000400000 */
[-C--:B------:R-:W-:Y:S01]  /*4980*/  FMUL R92, R92, R158.reuse ;  /* 0x0000009e5c5c7220 */ /* 0x080fe20000400000 */
[----:B------:R-:W-:Y:S01]  /*4990*/  FMUL R93, R93, R158 ;  /* 0x0000009e5d5d7220 */ /* 0x000fe20000400000 */
[----:B------:R-:W3:Y:S01]  /*49a0*/  MUFU.EX2 R127, R123 ;  /* 0x0000007b007f7308 */ /* 0x000ee20000000800 */
[----:B-1----:R-:W-:Y:S01]  /*49b0*/  @!P5 FMUL R124, R124, R124 ;  /* 0x0000007c7c7cd220 */ /* 0x002fe20000400000 */
[-C--:B------:R-:W-:Y:S01]  /*49c0*/  FMUL R96, R96, R158.reuse ;  /* 0x0000009e60607220 */ /* 0x080fe20000400000 */
[-C--:B------:R-:W-:Y:S01]  /*49d0*/  FMUL R97, R97, R158.reuse ;  /* 0x0000009e61617220 */ /* 0x080fe20000400000 */
[-C--:B------:R-:W-:Y:S01]  /*49e0*/  FMUL R100, R100, R158.reuse ;  /* 0x0000009e64647220 */ /* 0x080fe20000400000 */
[-C--:B------:R-:W-:Y:S01]  /*49f0*/  FMUL R101, R101, R158.reuse ;  /* 0x0000009e65657220 */ /* 0x080fe20000400000 */
[-C--:B------:R-:W-:Y:S01]  /*4a00*/  FMUL R104, R104, R158.reuse ;  /* 0x0000009e68687220 */ /* 0x080fe20000400000 */
[-C--:B------:R-:W-:Y:S01]  /*4a10*/  FMUL R105, R105, R158.reuse ;  /* 0x0000009e69697220 */ /* 0x080fe20000400000 */
[----:B------:R-:W-:Y:S01]  /*4a20*/  FMUL R108, R108, R158 ;  /* 0x0000009e6c6c7220 */ /* 0x000fe20000400000 */
[----:B--2---:R-:W-:Y:S01]  /*4a30*/  @!P4 FMUL R160, R160, R160 ;  /* 0x000000a0a0a0c220 */ /* 0x004fe20000400000 */
[-C--:B------:R-:W-:Y:S01]  /*4a40*/  FMUL R109, R109, R158.reuse ;  /* 0x0000009e6d6d7220 */ /* 0x080fe20000400000 */
[-C--:B------:R-:W-:Y:S01]  /*4a50*/  FMUL R112, R112, R158.reuse ;  /* 0x0000009e70707220 */ /* 0x080fe20000400000 */
[-C--:B------:R-:W-:Y:S01]  /*4a60*/  FMUL R113, R113, R158.reuse ;  /* 0x0000009e71717220 */ /* 0x080fe20000400000 */
[-C--:B------:R-:W-:Y:S01]  /*4a70*/  FMUL R116, R116, R158.reuse ;  /* 0x0000009e74747220 */ /* 0x080fe20000400000 */
[----:B------:R-:W-:Y:S01]  /*4a80*/  FMUL R117, R117, R158 ;  /* 0x0000009e75757220 */ /* 0x000fe20000400000 */
[-C--:B------:R-:W-:Y:S01]  /*4a90*/  FMUL R26, R26, R161.reuse ;  /* 0x000000a11a1a7220 */ /* 0x080fe20000400000 */
[----:B------:R-:W-:Y:S01]  /*4aa0*/  FMUL R27, R27, R161 ;  /* 0x000000a11b1b7220 */ /* 0x000fe20000400000 */
[----:B---3--:R-:W-:Y:S01]  /*4ab0*/  @!P3 FMUL R127, R127, R127 ;  /* 0x0000007f7f7fb220 */ /* 0x008fe20000400000 */
[-C--:B------:R-:W-:Y:S01]  /*4ac0*/  FMUL R30, R30, R161.reuse ;  /* 0x000000a11e1e7220 */ /* 0x080fe20000400000 */
        /* <DEDUP_REMOVED lines=44> */
[----:B------:R-:W-:Y:S01]  /*4d90*/  FMUL R119, R119, R161 ;  /* 0x000000a177777220 */ /* 0x000fe20000400000 */
[----:B------:R-:W-:Y:S01]  /*4da0*/  F2FP.F16.F32.PACK_AB R121, R163, R164 ;  /* 0x000000a4a379723e */ /* 0x000fe200000000ff */
[----:B------:R-:W-:Y:S01]  /*4db0*/  UIMAD UR6, UR6, 0x600, UR23 ;  /* 0x00000600060678a4 */ /* 0x000fe2000f8e0217 */
[----:B------:R-:W-:Y:S01]  /*4dc0*/  F2FP.F16.F32.PACK_AB R123, R166, R165 ;  /* 0x000000a5a67b723e */ /* 0x000fe200000000ff */
[----:B------:R-:W-:Y:S01]  /*4dd0*/  UMOV UR7, 0x40000040 ;  /* 0x4000004000077882 */ /* 0x000fe20000000000 */
[----:B------:R-:W-:Y:S01]  /*4de0*/  F2FP.F16.F32.PACK_AB R120, R124, R125 ;  /* 0x0000007d7c78723e */ /* 0x000fe200000000ff */
[--C-:B------:R-:W-:Y:S01]  /*4df0*/  FFMA R130, R130, UR22, -R162.reuse ;  /* 0x0000001682827c23 */ /* 0x100fe200080008a2 */
[----:B------:R-:W-:Y:S01]  /*4e00*/  F2FP.F16.F32.PACK_AB R122, R127, R160 ;  /* 0x000000a07f7a723e */ /* 0x000fe200000000ff */
[--C-:B------:R-:W-:Y:S01]  /*4e10*/  FFMA R131, R131, UR22, -R162.reuse ;  /* 0x0000001683837c23 */ /* 0x100fe200080008a2 */
[--C-:B------:R-:W-:Y:S01]  /*4e20*/  FFMA R134, R134, UR22, -R162.reuse ;  /* 0x0000001686867c23 */ /* 0x100fe200080008a2 */
[----:B------:R-:W-:Y:S01]  /*4e30*/  FFMA R135, R135, UR22, -R162 ;  /* 0x0000001687877c23 */ /* 0x000fe200080008a2 */
[----:B------:R-:W-:Y:S01]  /*4e40*/  WARPGROUP.ARRIVE ;  /* 0x00000000000079c5 */ /* 0x000fe20000000000 */
[----:B------:R-:W-:Y:S01]  /*4e50*/  FSETP.GEU.AND P3, PT, R130, -126, PT ;  /* 0xc2fc00008200780b */ /* 0x000fe20003f6e000 */
[--C-:B------:R-:W-:Y:S01]  /*4e60*/  FFMA R128, R128, UR22, -R126.reuse ;  /* 0x0000001680807c23 */ /* 0x100fe2000800087e */
[----:B------:R-:W-:Y:S01]  /*4e70*/  FSETP.GEU.AND P4, PT, R131, -126, PT ;  /* 0xc2fc00008300780b */ /* 0x000fe20003f8e000 */
[--C-:B------:R-:W-:Y:S01]  /*4e80*/  FFMA R129, R129, UR22, -R126.reuse ;  /* 0x0000001681817c23 */ /* 0x100fe2000800087e */
[----:B------:R-:W-:Y:S01]  /*4e90*/  FSETP.GEU.AND P6, PT, R134, -126, PT ;  /* 0xc2fc00008600780b */ /* 0x000fe20003fce000 */
[----:B------:R-:W-:Y:S01]  /*4ea0*/  HGMMA.64x192x16.F32 R24, R120, gdesc[UR4].tnspB, R24, gsb0 ;  /* 0x42e0000478187df0 */ /* 0x000fe20008000818 */
[----:B------:R-:W-:Y:S01]  /*4eb0*/  FSETP.GEU.AND P5, PT, R135, -126, PT ;  /* 0xc2fc00008700780b */ /* 0x000fe20003fae000 */
[--C-:B------:R-:W-:Y:S01]  /*4ec0*/  FFMA R132, R132, UR22, -R126.reuse ;  /* 0x0000001684847c23 */ /* 0x100fe2000800087e */
[----:B------:R-:W-:Y:S01]  /*4ed0*/  FFMA R133, R133, UR22, -R126 ;  /* 0x0000001685857c23 */ /* 0x000fe2000800087e */
[----:B------:R-:W-:Y:S01]  /*4ee0*/  UIADD3 UR8, UR6, 0x80, URZ ;  /* 0x0000008006087890 */ /* 0x000fe2000fffe03f */
[----:B------:R-:W-:Y:S01]  /*4ef0*/  FFMA R138, R138, UR22, -R162 ;  /* 0x000000168a8a7c23 */ /* 0x000fe200080008a2 */
[----:B------:R-:W-:Y:S01]  /*4f00*/  UMOV UR11, 0x40000040 ;  /* 0x40000040000b7882 */ /* 0x000fe20000000000 */
[--C-:B------:R-:W-:Y:S01]  /*4f10*/  FFMA R136, R136, UR22, -R126.reuse ;  /* 0x0000001688887c23 */ /* 0x100fe2000800087e */
[----:B------:R-:W-:Y:S01]  /*4f20*/  @!P3 FMUL R130, R130, 0.5 ;  /* 0x3f0000008282b820 */ /* 0x000fe20000400000 */
[--C-:B------:R-:W-:Y:S01]  /*4f30*/  FFMA R137, R137, UR22, -R126.reuse ;  /* 0x0000001689897c23 */ /* 0x100fe2000800087e */
[----:B------:R-:W-:Y:S01]  /*4f40*/  @!P4 FMUL R131, R131, 0.5 ;  /* 0x3f0000008383c820 */ /* 0x000fe20000400000 */
[----:B------:R-:W-:Y:S01]  /*4f50*/  UMOV UR10, UR8 ;  /* 0x00000008000a7c82 */ /* 0x000fe20008000000 */
[----:B------:R-:W-:Y:S01]  /*4f60*/  @!P6 FMUL R134, R134, 0.5 ;  /* 0x3f0000008686e820 */ /* 0x000fe20000400000 */
[----:B------:R-:W1:Y:S01]  /*4f70*/  MUFU.EX2 R167, R130 ;  /* 0x0000008200a77308 */ /* 0x000e620000000800 */
[----:B------:R-:W-:Y:S01]  /*4f80*/  @!P5 FMUL R135, R135, 0.5 ;  /* 0x3f0000008787d820 */ /* 0x000fe20000400000 */
[--C-:B------:R-:W-:Y:S01]  /*4f90*/  FFMA R140, R140, UR22, -R126.reuse ;  /* 0x000000168c8c7c23 */ /* 0x100fe2000800087e */
[----:B------:R-:W-:Y:S01]  /*4fa0*/  FFMA R141, R141, UR22, -R126 ;  /* 0x000000168d8d7c23 */ /* 0x000fe2000800087e */
[----:B------:R-:W-:Y:S01]  /*4fb0*/  UIADD3 UR8, UR6, 0x100, URZ ;  /* 0x0000010006087890 */ /* 0x000fe2000fffe03f */
[--C-:B------:R-:W-:Y:S01]  /*4fc0*/  FFMA R146, R146, UR22, -R162.reuse ;  /* 0x0000001692927c23 */ /* 0x100fe200080008a2 */
[--C-:B------:R-:W-:Y:S01]  /*4fd0*/  FFMA R147, R147, UR22, -R162.reuse ;  /* 0x0000001693937c23 */ /* 0x100fe200080008a2 */
[----:B------:R-:W-:Y:S01]  /*4fe0*/  FFMA R150, R150, UR22, -R162 ;  /* 0x0000001696967c23 */ /* 0x000fe200080008a2 */
[----:B------:R-:W2:Y:S01]  /*4ff0*/  MUFU.EX2 R168, R131 ;  /* 0x0000008300a87308 */ /* 0x000ea20000000800 */
[--C-:B------:R-:W-:Y:S01]  /*5000*/  FFMA R144, R144, UR22, -R126.reuse ;  /* 0x0000001690907c23 */ /* 0x100fe2000800087e */
[--C-:B------:R-:W-:Y:S01]  /*5010*/  FFMA R145, R145, UR22, -R126.reuse ;  /* 0x0000001691917c23 */ /* 0x100fe2000800087e */
[--C-:B------:R-:W-:Y:S01]  /*5020*/  FFMA R149, R149, UR22, -R126.reuse ;  /* 0x0000001695957c23 */ /* 0x100fe2000800087e */
[----:B------:R-:W-:Y:S01]  /*5030*/  FFMA R148, R148, UR22, -R126 ;  /* 0x0000001694947c23 */ /* 0x000fe2000800087e */
[----:B------:R-:W-:Y:S01]  /*5040*/  UIADD3 UR6, UR6, 0x180, URZ ;  /* 0x0000018006067890 */ /* 0x000fe2000fffe03f */
[----:B------:R-:W-:Y:S01]  /*5050*/  FFMA R10, R161, R10, R164 ;  /* 0x0000000aa10a7223 */ /* 0x000fe200000000a4 */
[----:B------:R-:W-:Y:S01]  /*5060*/  UMOV UR7, 0x40000040 ;  /* 0x4000004000077882 */ /* 0x000fe20000000000 */
[----:B------:R-:W3:Y:S01]  /*5070*/  MUFU.EX2 R169, R134 ;  /* 0x0000008600a97308 */ /* 0x000ee20000000800 */
[----:B-1----:R-:W-:Y:S01]  /*5080*/  @!P3 FMUL R167, R167, R167 ;  /* 0x000000a7a7a7b220 */ /* 0x002fe20000400000 */
[----:B------:R-:W-:Y:S01]  /*5090*/  FSETP.GEU.AND P3, PT, R128, -126, PT ;  /* 0xc2fc00008000780b */ /* 0x000fe20003f6e000 */
[----:B------:R-:W-:Y:S01]  /*50a0*/  FFMA R9, R158, R9, R125 ;  /* 0x000000099e097223 */ /* 0x000fe2000000007d */
[----:B------:R-:W-:Y:S01]  /*50b0*/  FADD R10, R10, R163 ;  /* 0x000000a30a0a7221 */ /* 0x000fe20000000000 */
[----:B------:R-:W-:-:S02]  /*50c0*/  IADD3 R4, R4, 0x1, RZ ;  /* 0x0000000104047810 */ /* 0x000fc40007ffe0ff */
[----:B------:R-:W-:Y:S01]  /*50d0*/  FADD R9, R9, R124 ;  /* 0x0000007c09097221 */ /* 0x000fe20000000000 */
[----:B------:R-:W1:Y:S01]  /*50e0*/  MUFU.EX2 R170, R135 ;  /* 0x0000008700aa7308 */ /* 0x000e620000000800 */
[----:B--2---:R-:W-:Y:S01]  /*50f0*/  @!P4 FMUL R168, R168, R168 ;  /* 0x000000a8a8a8c220 */ /* 0x004fe20000400000 */
[----:B------:R-:W-:Y:S01]  /*5100*/  FSETP.GEU.AND P4, PT, R129, -126, PT ;  /* 0xc2fc00008100780b */ /* 0x000fe20003f8e000 */
[----:B------:R-:W-:Y:S01]  /*5110*/  FADD R10, R10, R165 ;  /* 0x000000a50a0a7221 */ /* 0x000fe20000000000 */
[----:B------:R-:W-:Y:S01]  /*5120*/  FADD R9, R9, R160 ;  /* 0x000000a009097221 */ /* 0x000fe20000000000 */
[----:B------:R-:W-:Y:S02]  /*5130*/  IADD3 R159, R159, 0x1, RZ ;  /* 0x000000019f9f7810 */ /* 0x000fe40007ffe0ff */
[----:B------:R-:W-:Y:S01]  /*5140*/  @!P3 FMUL R128, R128, 0.5 ;  /* 0x3f0000008080b820 */ /* 0x000fe20000400000 */
[----:B------:R-:W-:Y:S01]  /*5150*/  FADD R10, R10, R166 ;  /* 0x000000a60a0a7221 */ /* 0x000fe20000000000 */
[----:B---3--:R-:W-:Y:S01]  /*5160*/  @!P6 FMUL R169, R169, R169 ;  /* 0x000000a9a9a9e220 */ /* 0x008fe20000400000 */
[----:B------:R-:W-:Y:S01]  /*5170*/  FSETP.GEU.AND P6, PT, R132, -126, PT ;  /* 0xc2fc00008400780b */ /* 0x000fe20003fce000 */
[----:B------:R-:W2:Y:S01]  /*5180*/  MUFU.EX2 R130, R128 ;  /* 0x0000008000827308 */ /* 0x000ea20000000800 */
[----:B------:R-:W-:Y:S01]  /*5190*/  FADD R9, R9, R127 ;  /* 0x0000007f09097221 */ /* 0x000fe20000000000 */
[----:B------:R-:W-:-:S02]  /*51a0*/  FADD R10, R10, R167 ;  /* 0x000000a70a0a7221 */ /* 0x000fc40000000000 */
[----:B------:R-:W-:Y:S01]  /*51b0*/  @!P4 FMUL R129, R129, 0.5 ;  /* 0x3f0000008181c820 */ /* 0x000fe20000400000 */
[----:B-1----:R-:W-:Y:S01]  /*51c0*/  @!P5 FMUL R170, R170, R170 ;  /* 0x000000aaaaaad220 */ /* 0x002fe20000400000 */
[----:B------:R-:W-:Y:S02]  /*51d0*/  FSETP.GEU.AND P5, PT, R133, -126, PT ;  /* 0xc2fc00008500780b */ /* 0x000fe40003fae000 */
[----:B------:R-:W1:Y:S01]  /*51e0*/  MUFU.EX2 R131, R129 ;  /* 0x0000008100837308 */ /* 0x000e620000000800 */
[----:B------:R-:W-:-:S03]  /*51f0*/  FADD R10, R10, R168 ;  /* 0x000000a80a0a7221 */ /* 0x000fc60000000000 */
[----:B------:R-:W-:Y:S01]  /*5200*/  @!P6 FMUL R132, R132, 0.5 ;  /* 0x3f0000008484e820 */ /* 0x000fe20000400000 */
[----:B------:R-:W-:-:S03]  /*5210*/  FADD R10, R10, R169 ;  /* 0x000000a90a0a7221 */ /* 0x000fc60000000000 */
[----:B------:R-:W3:Y:S01]  /*5220*/  MUFU.EX2 R134, R132 ;  /* 0x0000008400867308 */ /* 0x000ee20000000800 */
[----:B--2---:R-:W-:Y:S01]  /*5230*/  @!P3 FMUL R130, R130, R130 ;  /* 0x000000828282b220 */ /* 0x004fe20000400000 */
[----:B------:R-:W-:Y:S01]  /*5240*/  FSETP.GEU.AND P3, PT, R138, -126, PT ;  /* 0xc2fc00008a00780b */ /* 0x000fe20003f6e000 */
[----:B------:R-:W-:Y:S01]  /*5250*/  FADD R10, R10, R170 ;  /* 0x000000aa0a0a7221 */ /* 0x000fe20000000000 */
[----:B------:R-:W-:Y:S01]  /*5260*/  @!P5 FMUL R133, R133, 0.5 ;  /* 0x3f0000008585d820 */ /* 0x000fe20000400000 */
[----:B------:R-:W-:-:S03]  /*5270*/  FADD R9, R9, R130 ;  /* 0x0000008209097221 */ /* 0x000fc60000000000 */
[----:B------:R-:W2:Y:S01]  /*5280*/  MUFU.EX2 R135, R133 ;  /* 0x0000008500877308 */ /* 0x000ea20000000800 */
[----:B-1----:R-:W-:-:S04]  /*5290*/  @!P4 FMUL R131, R131, R131 ;  /* 0x000000838383c220 */ /* 0x002fc80000400000 */
[----:B------:R-:W-:Y:S02]  /*52a0*/  FADD R9, R9, R131 ;  /* 0x0000008309097221 */ /* 0x000fe40000000000 */
[----:B------:R-:W-:Y:S01]  /*52b0*/  @!P3 FMUL R138, R138, 0.5 ;  /* 0x3f0000008a8ab820 */ /* 0x000fe20000400000 */
[----:B---3--:R-:W-:-:S04]  /*52c0*/  @!P6 FMUL R134, R134, R134 ;  /* 0x000000868686e220 */ /* 0x008fc80000400000 */
[----:B------:R-:W-:Y:S01]  /*52d0*/  FADD R9, R9, R134 ;  /* 0x0000008609097221 */ /* 0x000fe20000000000 */
[----:B--2---:R-:W-:-:S04]  /*52e0*/  @!P5 FMUL R135, R135, R135 ;  /* 0x000000878787d220 */ /* 0x004fc80000400000 */
[----:B------:R-:W-:Y:S01]  /*52f0*/  FADD R9, R9, R135 ;  /* 0x0000008709097221 */ /* 0x000fe20000000000 */
[----:B------:R-:W-:Y:S02]  /*5300*/  WARPGROUP.DEPBAR.LE gsb0, 0x0 ;  /* 0x00008000000079c5 */ /* 0x000fe40000010000 */
[----:B------:R-:W-:Y:S02]  /*5310*/  F2FP.F16.F32.PACK_AB R121, R168, R167 ;  /* 0x000000a7a879723e */ /* 0x000fe400000000ff */
[----:B------:R-:W-:Y:S02]  /*5320*/  F2FP.F16.F32.PACK_AB R123, R170, R169 ;  /* 0x000000a9aa7b723e */ /* 0x000fe400000000ff */
[----:B------:R-:W-:Y:S02]  /*5330*/  F2FP.F16.F32.PACK_AB R120, R131, R130 ;  /* 0x000000828378723e */ /* 0x000fe400000000ff */
[----:B------:R-:W-:-:S04]  /*5340*/  F2FP.F16.F32.PACK_AB R122, R135, R134 ;  /* 0x00000086877a723e */ /* 0x000fc800000000ff */
[----:B------:R-:W-:-:S06]  /*5350*/  WARPGROUP.ARRIVE ;  /* 0x00000000000079c5 */ /* 0x000fcc0000000000 */
[----:B------:R-:W-:Y:S01]  /*5360*/  HGMMA.64x192x16.F32 R24, R120, gdesc[UR8].tnspB, R24, gsb0 ;  /* 0x42e0000878187df0 */ /* 0x000fe20008000818 */
[----:B------:R-:W-:Y:S01]  /*5370*/  UMOV UR10, UR8 ;  /* 0x00000008000a7c82 */ /* 0x000fe20008000000 */
[----:B------:R-:W-:Y:S01]  /*5380*/  UMOV UR11, 0x40000040 ;  /* 0x40000040000b7882 */ /* 0x000fe20000000000 */
[----:B------:R-:W-:Y:S02]  /*5390*/  WARPGROUP.DEPBAR.LE gsb0, 0x0 ;  /* 0x00008000000079c5 */ /* 0x000fe40000010000 */
[--C-:B------:R-:W-:Y:S01]  /*53a0*/  FFMA R120, R139, UR22, -R162.reuse ;  /* 0x000000168b787c23 */ /* 0x100fe200080008a2 */
[--C-:B------:R-:W-:Y:S01]  /*53b0*/  FFMA R121, R142, UR22, -R162.reuse ;  /* 0x000000168e797c23 */ /* 0x100fe200080008a2 */
[--C-:B------:R-:W-:Y:S01]  /*53c0*/  FFMA R122, R143, UR22, -R162.reuse ;  /* 0x000000168f7a7c23 */ /* 0x100fe200080008a2 */
[----:B------:R-:W1:Y:S01]  /*53d0*/  MUFU.EX2 R139, R138 ;  /* 0x0000008a008b7308 */ /* 0x000e620000000800 */
[----:B------:R-:W-:Y:S01]  /*53e0*/  FFMA R162, R151, UR22, -R162 ;  /* 0x0000001697a27c23 */ /* 0x000fe200080008a2 */
[----:B------:R-:W-:-:S02]  /*53f0*/  FSETP.GEU.AND P4, PT, R120, -126, PT ;  /* 0xc2fc00007800780b */ /* 0x000fc40003f8e000 */
[----:B------:R-:W-:Y:S02]  /*5400*/  FSETP.GEU.AND P6, PT, R121, -126, PT ;  /* 0xc2fc00007900780b */ /* 0x000fe40003fce000 */
[----:B------:R-:W-:-:S09]  /*5410*/  FSETP.GEU.AND P5, PT, R122, -126, PT ;  /* 0xc2fc00007a00780b */ /* 0x000fd20003fae000 */
[----:B------:R-:W-:Y:S02]  /*5420*/  @!P4 FMUL R120, R120, 0.5 ;  /* 0x3f0000007878c820 */ /* 0x000fe40000400000 */
[----:B------:R-:W-:Y:S01]  /*5430*/  @!P6 FMUL R121, R121, 0.5 ;  /* 0x3f0000007979e820 */ /* 0x000fe20000400000 */
[----:B-1----:R-:W-:Y:S01]  /*5440*/  @!P3 FMUL R139, R139, R139 ;  /* 0x0000008b8b8bb220 */ /* 0x002fe20000400000 */
[----:B------:R-:W-:Y:S01]  /*5450*/  @!P5 FMUL R122, R122, 0.5 ;  /* 0x3f0000007a7ad820 */ /* 0x000fe20000400000 */
[----:B------:R-:W1:Y:S01]  /*5460*/  MUFU.EX2 R142, R120 ;  /* 0x00000078008e7308 */ /* 0x000e620000000800 */
[----:B------:R-:W-:Y:S01]  /*5470*/  FSETP.GEU.AND P3, PT, R136, -126, PT ;  /* 0xc2fc00008800780b */ /* 0x000fe20003f6e000 */
[----:B------:R-:W-:-:S06]  /*5480*/  FADD R10, R10, R139 ;  /* 0x0000008b0a0a7221 */ /* 0x000fcc0000000000 */
[----:B------:R2:W3:Y:S06]  /*5490*/  MUFU.EX2 R143, R121 ;  /* 0x00000079008f7308 */ /* 0x0004ec0000000800 */
[----:B------:R-:W-:Y:S02]  /*54a0*/  @!P3 FMUL R136, R136, 0.5 ;  /* 0x3f0000008888b820 */ /* 0x000fe40000400000 */
[----:B------:R-:W4:Y:S01]  /*54b0*/  MUFU.EX2 R171, R122 ;  /* 0x0000007a00ab7308 */ /* 0x000f220000000800 */
[----:B-1----:R-:W-:Y:S01]  /*54c0*/  @!P4 FMUL R142, R142, R142 ;  /* 0x0000008e8e8ec220 */ /* 0x002fe20000400000 */
[----:B------:R-:W-:-:S03]  /*54d0*/  FSETP.GEU.AND P4, PT, R137, -126, PT ;  /* 0xc2fc00008900780b */ /* 0x000fc60003f8e000 */
[----:B------:R-:W-:Y:S01]  /*54e0*/  FADD R10, R10, R142 ;  /* 0x0000008e0a0a7221 */ /* 0x000fe20000000000 */
[----:B--2---:R-:W-:Y:S02]  /*54f0*/  F2FP.F16.F32.PACK_AB R121, R142, R139 ;  /* 0x0000008b8e79723e */ /* 0x004fe400000000ff */
[----:B------:R-:W1:Y:S01]  /*5500*/  MUFU.EX2 R128, R136 ;  /* 0x0000008800807308 */ /* 0x000e620000000800 */
[----:B---3--:R-:W-:Y:S01]  /*5510*/  @!P6 FMUL R143, R143, R143 ;  /* 0x0000008f8f8fe220 */ /* 0x008fe20000400000 */
[----:B------:R-:W-:-:S03]  /*5520*/  FSETP.GEU.AND P6, PT, R140, -126, PT ;  /* 0xc2fc00008c00780b */ /* 0x000fc60003fce000 */
[----:B------:R-:W-:Y:S02]  /*5530*/  FADD R10, R10, R143 ;  /* 0x0000008f0a0a7221 */ /* 0x000fe40000000000 */
[----:B------:R-:W-:Y:S01]  /*5540*/  @!P4 FMUL R137, R137, 0.5 ;  /* 0x3f0000008989c820 */ /* 0x000fe20000400000 */
[----:B----4-:R-:W-:Y:S01]  /*5550*/  @!P5 FMUL R171, R171, R171 ;  /* 0x000000abababd220 */ /* 0x010fe20000400000 */
[----:B------:R-:W-:Y:S02]  /*5560*/  FSETP.GEU.AND P5, PT, R141, -126, PT ;  /* 0xc2fc00008d00780b */ /* 0x000fe40003fae000 */
[----:B------:R-:W2:Y:S01]  /*5570*/  MUFU.EX2 R129, R137 ;  /* 0x0000008900817308 */ /* 0x000ea20000000800 */
[----:B------:R-:W-:Y:S01]  /*5580*/  FADD R10, R10, R171 ;  /* 0x000000ab0a0a7221 */ /* 0x000fe20000000000 */
[----:B------:R-:W-:Y:S02]  /*5590*/  F2FP.F16.F32.PACK_AB R123, R171, R143 ;  /* 0x0000008fab7b723e */ /* 0x000fe400000000ff */
[----:B------:R-:W-:Y:S01]  /*55a0*/  @!P6 FMUL R140, R140, 0.5 ;  /* 0x3f0000008c8ce820 */ /* 0x000fe20000400000 */
[----:B-1----:R-:W-:Y:S01]  /*55b0*/  @!P3 FMUL R128, R128, R128 ;  /* 0x000000808080b220 */ /* 0x002fe20000400000 */
[----:B------:R-:W-:-:S02]  /*55c0*/  FSETP.GEU.AND P3, PT, R146, -126, PT ;  /* 0xc2fc00009200780b */ /* 0x000fc40003f6e000 */
[----:B------:R-:W1:Y:S01]  /*55d0*/  MUFU.EX2 R132, R140 ;  /* 0x0000008c00847308 */ /* 0x000e620000000800 */
[----:B------:R-:W-:Y:S02]  /*55e0*/  FADD R9, R9, R128 ;  /* 0x0000008009097221 */ /* 0x000fe40000000000 */
[----:B------:R-:W-:-:S05]  /*55f0*/  @!P5 FMUL R141, R141, 0.5 ;  /* 0x3f0000008d8dd820 */ /* 0x000fca0000400000 */
[----:B------:R-:W3:Y:S01]  /*5600*/  MUFU.EX2 R133, R141 ;  /* 0x0000008d00857308 */ /* 0x000ee20000000800 */
[----:B--2---:R-:W-:Y:S01]  /*5610*/  @!P4 FMUL R129, R129, R129 ;  /* 0x000000818181c220 */ /* 0x004fe20000400000 */
[----:B------:R-:W-:Y:S01]  /*5620*/  FSETP.GEU.AND P4, PT, R147, -126, PT ;  /* 0xc2fc00009300780b */ /* 0x000fe20003f8e000 */
[----:B------:R-:W-:Y:S02]  /*5630*/  @!P3 FMUL R146, R146, 0.5 ;  /* 0x3f0000009292b820 */ /* 0x000fe40000400000 */
[----:B------:R-:W-:Y:S01]  /*5640*/  FADD R9, R9, R129 ;  /* 0x0000008109097221 */ /* 0x000fe20000000000 */
[----:B------:R-:W-:Y:S02]  /*5650*/  F2FP.F16.F32.PACK_AB R120, R129, R128 ;  /* 0x000000808178723e */ /* 0x000fe400000000ff */
[----:B------:R-:W2:Y:S01]  /*5660*/  MUFU.EX2 R141, R146 ;  /* 0x00000092008d7308 */ /* 0x000ea20000000800 */
[----:B-1----:R-:W-:Y:S01]  /*5670*/  @!P6 FMUL R132, R132, R132 ;  /* 0x000000848484e220 */ /* 0x002fe20000400000 */
[----:B------:R-:W-:-:S03]  /*5680*/  FSETP.GEU.AND P6, PT, R150, -126, PT ;  /* 0xc2fc00009600780b */ /* 0x000fc60003fce000 */
[----:B------:R-:W-:Y:S02]  /*5690*/  FADD R9, R9, R132 ;  /* 0x0000008409097221 */ /* 0x000fe40000000000 */
[----:B------:R-:W-:Y:S01]  /*56a0*/  @!P4 FMUL R147, R147, 0.5 ;  /* 0x3f0000009393c820 */ /* 0x000fe20000400000 */
[----:B---3--:R-:W-:Y:S01]  /*56b0*/  @!P5 FMUL R133, R133, R133 ;  /* 0x000000858585d220 */ /* 0x008fe20000400000 */
[----:B------:R-:W-:Y:S02]  /*56c0*/  FSETP.GEU.AND P5, PT, R162, -126, PT ;  /* 0xc2fc0000a200780b */ /* 0x000fe40003fae000 */
[----:B------:R-:W1:Y:S01]  /*56d0*/  MUFU.EX2 R140, R147 ;  /* 0x00000093008c7308 */ /* 0x000e620000000800 */
[----:B------:R-:W-:Y:S01]  /*56e0*/  FADD R9, R9, R133 ;  /* 0x0000008509097221 */ /* 0x000fe20000000000 */
[----:B------:R-:W-:Y:S02]  /*56f0*/  F2FP.F16.F32.PACK_AB R122, R133, R132 ;  /* 0x00000084857a723e */ /* 0x000fe400000000ff */
[----:B------:R-:W-:Y:S01]  /*5700*/  @!P6 FMUL R150, R150, 0.5 ;  /* 0x3f0000009696e820 */ /* 0x000fe20000400000 */
[----:B--2---:R-:W-:Y:S01]  /*5710*/  @!P3 FMUL R141, R141, R141 ;  /* 0x0000008d8d8db220 */ /* 0x004fe20000400000 */
[----:B------:R-:W-:-:S02]  /*5720*/  WARPGROUP.ARRIVE ;  /* 0x00000000000079c5 */ /* 0x000fc40000000000 */
[----:B------:R-:W2:Y:S01]  /*5730*/  MUFU.EX2 R151, R150 ;  /* 0x0000009600977308 */ /* 0x000ea20000000800 */
[----:B------:R-:W-:Y:S01]  /*5740*/  FSETP.GEU.AND P3, PT, R144, -126, PT ;  /* 0xc2fc00009000780b */ /* 0x000fe20003f6e000 */
[----:B------:R-:W-:Y:S01]  /*5750*/  FADD R10, R10, R141 ;  /* 0x0000008d0a0a7221 */ /* 0x000fe20000000000 */
[----:B------:R-:W-:Y:S01]  /*5760*/  @!P5 FMUL R162, R162, 0.5 ;  /* 0x3f000000a2a2d820 */ /* 0x000fe20000400000 */
[----:B------:R-:W-:Y:S04]  /*5770*/  HGMMA.64x192x16.F32 R24, R120, gdesc[UR8].tnspB, R24, gsb0 ;  /* 0x42e0000878187df0 */ /* 0x000fe80008000818 */
[----:B------:R-:W3:Y:S01]  /*5780*/  MUFU.EX2 R172, R162 ;  /* 0x000000a200ac7308 */ /* 0x000ee20000000800 */
[----:B-1----:R-:W-:Y:S01]  /*5790*/  @!P4 FMUL R140, R140, R140 ;  /* 0x0000008c8c8cc220 */ /* 0x002fe20000400000 */
[----:B------:R-:W-:-:S03]  /*57a0*/  FSETP.GEU.AND P4, PT, R145, -126, PT ;  /* 0xc2fc00009100780b */ /* 0x000fc60003f8e000 */
[----:B------:R-:W-:Y:S01]  /*57b0*/  FADD R10, R10, R140 ;  /* 0x0000008c0a0a7221 */ /* 0x000fe20000000000 */
[----:B------:R-:W-:Y:S01]  /*57c0*/  @!P3 FMUL R144, R144, 0.5 ;  /* 0x3f0000009090b820 */ /* 0x000fe20000400000 */
[----:B--2---:R-:W-:Y:S01]  /*57d0*/  @!P6 FMUL R151, R151, R151 ;  /* 0x000000979797e220 */ /* 0x004fe20000400000 */
[----:B------:R-:W-:Y:S02]  /*57e0*/  FSETP.GEU.AND P6, PT, R149, -126, PT ;  /* 0xc2fc00009500780b */ /* 0x000fe40003fce000 */
[----:B------:R-:W1:Y:S01]  /*57f0*/  MUFU.EX2 R126, R144 ;  /* 0x00000090007e7308 */ /* 0x000e620000000800 */
[----:B------:R-:W-:-:S04]  /*5800*/  FADD R10, R10, R151 ;  /* 0x000000970a0a7221 */ /* 0x000fc80000000000 */
[----:B------:R-:W-:Y:S01]  /*5810*/  @!P4 FMUL R145, R145, 0.5 ;  /* 0x3f0000009191c820 */ /* 0x000fe20000400000 */
[----:B---3--:R-:W-:Y:S01]  /*5820*/  @!P5 FMUL R172, R172, R172 ;  /* 0x000000acacacd220 */ /* 0x008fe20000400000 */
[----:B------:R-:W-:Y:S02]  /*5830*/  FSETP.GEU.AND P5, PT, R148, -126, PT ;  /* 0xc2fc00009400780b */ /* 0x000fe40003fae000 */
[----:B------:R-:W2:Y:S01]  /*5840*/  MUFU.EX2 R136, R145 ;  /* 0x0000009100887308 */ /* 0x000ea20000000800 */
[----:B------:R-:W-:Y:S01]  /*5850*/  FADD R10, R10, R172 ;  /* 0x000000ac0a0a7221 */ /* 0x000fe20000000000 */
[----:B------:R-:W-:-:S06]  /*5860*/  @!P6 FMUL R149, R149, 0.5 ;  /* 0x3f0000009595e820 */ /* 0x000fcc0000400000 */
[----:B------:R-:W3:Y:S01]  /*5870*/  MUFU.EX2 R137, R149 ;  /* 0x0000009500897308 */ /* 0x000ee20000000800 */
[----:B-1----:R-:W-:Y:S01]  /*5880*/  @!P3 FMUL R126, R126, R126 ;  /* 0x0000007e7e7eb220 */ /* 0x002fe20000400000 */
[----:B------:R-:W-:Y:S01]  /*5890*/  ISETP.NE.AND P3, PT, R4, 0x4, PT ;  /* 0x000000040400780c */ /* 0x000fe20003f65270 */
[----:B------:R-:W-:Y:S02]  /*58a0*/  @!P5 FMUL R148, R148, 0.5 ;  /* 0x3f0000009494d820 */ /* 0x000fe40000400000 */
[----:B------:R-:W-:Y:S01]  /*58b0*/  FADD R9, R9, R126 ;  /* 0x0000007e09097221 */ /* 0x000fe20000000000 */
[----:B------:R-:W-:Y:S02]  /*58c0*/  SEL R4, R4, RZ, P3 ;  /* 0x000000ff04047207 */ /* 0x000fe40001800000 */
[----:B------:R-:W1:Y:S01]  /*58d0*/  MUFU.EX2 R138, R148 ;  /* 0x00000094008a7308 */ /* 0x000e620000000800 */
[----:B--2---:R-:W-:Y:S01]  /*58e0*/  @!P4 FMUL R136, R136, R136 ;  /* 0x000000888888c220 */ /* 0x004fe20000400000 */
[----:B------:R-:W-:-:S03]  /*58f0*/  ISETP.NE.AND P4, PT, R159, 0x4, PT ;  /* 0x000000049f00780c */ /* 0x000fc60003f85270 */
[----:B------:R-:W-:Y:S01]  /*5900*/  FADD R9, R9, R136 ;  /* 0x0000008809097221 */ /* 0x000fe20000000000 */
[----:B------:R-:W-:Y:S01]  /*5910*/  SEL R159, R159, RZ, P4 ;  /* 0x000000ff9f9f7207 */ /* 0x000fe20002000000 */
[----:B---3--:R-:W-:Y:S01]  /*5920*/  @!P6 FMUL R137, R137, R137 ;  /* 0x000000898989e220 */ /* 0x008fe20000400000 */
[----:B-1----:R-:W-:-:S04]  /*5930*/  @!P5 FMUL R138, R138, R138 ;  /* 0x0000008a8a8ad220 */ /* 0x002fc80000400000 */
[----:B------:R-:W-:-:S04]  /*5940*/  FADD R9, R9, R138 ;  /* 0x0000008a09097221 */ /* 0x000fc80000000000 */
[----:B------:R-:W-:Y:S01]  /*5950*/  FADD R9, R9, R137 ;  /* 0x0000008909097221 */ /* 0x000fe20000000000 */
[----:B------:R-:W-:Y:S02]  /*5960*/  WARPGROUP.DEPBAR.LE gsb0, 0x0 ;  /* 0x00008000000079c5 */ /* 0x000fe40000010000 */
[----:B------:R-:W-:Y:S02]  /*5970*/  F2FP.F16.F32.PACK_AB R121, R140, R141 ;  /* 0x0000008d8c79723e */ /* 0x000fe400000000ff */
[----:B------:R-:W-:Y:S02]  /*5980*/  F2FP.F16.F32.PACK_AB R123, R172, R151 ;  /* 0x00000097ac7b723e */ /* 0x000fe400000000ff */
[----:B------:R-:W-:Y:S02]  /*5990*/  F2FP.F16.F32.PACK_AB R120, R136, R126 ;  /* 0x0000007e8878723e */ /* 0x000fe400000000ff */
[----:B------:R-:W-:-:S04]  /*59a0*/  F2FP.F16.F32.PACK_AB R122, R137, R138 ;  /* 0x0000008a897a723e */ /* 0x000fc800000000ff */
[----:B------:R-:W-:-:S06]  /*59b0*/  WARPGROUP.ARRIVE ;  /* 0x00000000000079c5 */ /* 0x000fcc0000000000 */
[----:B------:R-:W-:Y:S03]  /*59c0*/  HGMMA.64x192x16.F32 R24, R120, gdesc[UR4].tnspB, R24, gsb0 ;  /* 0x42e0000478187df0 */ /* 0x000fe60008000818 */
[----:B------:R-:W-:Y:S02]  /*59d0*/  WARPGROUP.DEPBAR.LE gsb0, 0x0 ;  /* 0x00008000000079c5 */ /* 0x000fe40000010000 */
[C---:B------:R-:W-:Y:S01]  /*59e0*/  LEA R120, R4.reuse, R11, 0x3 ;  /* 0x0000000b04787211 */ /* 0x040fe200078e18ff */
[----:B------:R-:W-:-:S03]  /*59f0*/  VIADD R4, R4, 0x1 ;  /* 0x0000000104047836 */ /* 0x000fc60000000000 */
[----:B------:R-:W-:Y:S02]  /*5a00*/  PRMT R120, RZ, 0x654, R120 ;  /* 0x00000654ff787816 */ /* 0x000fe40000000078 */
[C---:B------:R-:W-:Y:S02]  /*5a10*/  ISETP.NE.AND P3, PT, R4.reuse, 0x4, PT ;  /* 0x000000040400780c */ /* 0x040fe40003f65270 */
[----:B------:R1:W-:Y:S02]  /*5a20*/  SYNCS.ARRIVE.TRANS64.RED.A1T0 RZ, [R120+URZ], RZ ;  /* 0x000000ff78ff79a7 */ /* 0x0003e4000810043f */
[----:B------:R-:W-:Y:S02]  /*5a30*/  SEL R4, R4, RZ, P3 ;  /* 0x000000ff04047207 */ /* 0x000fe40001800000 */
[----:B-1----:R-:W-:-:S04]  /*5a40*/  SEL R120, RZ, 0x1, P4 ;  /* 0x00000001ff787807 */ /* 0x002fc80002000000 */
[----:B------:R-:W-:Y:S01]  /*5a50*/  LOP3.LUT R155, R155, R120, RZ, 0x3c, !PT ;  /* 0x000000789b9b7212 */ /* 0x000fe200078e3cff */
[----:B------:R-:W-:Y:S06]  /*5a60*/  @P2 BRA `(.L_x_31) ;  /* 0x0000000000d02947 */ /* 0x000fec0003800000 */
[----:B------:R-:W-:Y:S01]  /*5a70*/  ISETP.LT.OR P2, PT, R0, 0x1, !P0 ;  /* 0x000000010000780c */ /* 0x000fe20004741670 */
[----:B------:R-:W-:-:S12]  /*5a80*/  BSSY B0, `(.L_x_32) ;  /* 0x0000031000007945 */ /* 0x000fd80003800000 */
[----:B------:R-:W-:Y:S05]  /*5a90*/  @P2 BRA `(.L_x_33) ;  /* 0x0000000000bc2947 */ /* 0x000fea0003800000 */
[----:B------:R-:W-:Y:S02]  /*5aa0*/  LEA R120, R3, R16, 0x3 ;  /* 0x0000001003787211 */ /* 0x000fe400078e18ff */
[----:B------:R-:W-:Y:S02]  /*5ab0*/  SHF.L.U32 R121, R2, 0x1f, RZ ;  /* 0x0000001f02797819 */ /* 0x000fe400000006ff */
[----:B------:R-:W-:Y:S02]  /*5ac0*/  ISETP.NE.AND P3, PT, R5, RZ, PT ;  /* 0x000000ff0500720c */ /* 0x000fe40003f65270 */
[----:B------:R-:W1:Y:S02]  /*5ad0*/  SYNCS.PHASECHK.TRANS64.TRYWAIT P2, [R120+URZ+0x1e020], R121 ;  /* 0x01e02079780075a7 */ /* 0x000e64000804017f */
[----:B-1----:R-:W-:Y:S09]  /*5ae0*/  @!P2 BRA `(.L_x_34) ;  /* 0x000000540078a947 */ /* 0x002ff20003800000 */
.L_x_91:
[----:B------:R-:W-:Y:S05]  /*5af0*/  @P3 BRA `(.L_x_35) ;  /* 0x0000000000143947 */ /* 0x000fea0003800000 */
[----:B------:R-:W-:Y:S02]  /*5b00*/  LOP3.LUT P2, RZ, R17, 0x1f, RZ, 0xc0, !PT ;  /* 0x0000001f11ff7812 */ /* 0x000fe4000784c0ff */
[----:B-1----:R-:W-:-:S04]  /*5b10*/  MOV R121, 0x6000 ;  /* 0x0000600000797802 */ /* 0x002fc80000000f00 */
[----:B------:R2:W-:Y:S07]  /*5b20*/  SYNCS.ARRIVE.TRANS64 RZ, [R120+URZ+0x1e000], R121 ;  /* 0x01e0007978ff79a7 */ /* 0x0005ee000800003f */
[----:B------:R-:W-:Y:S05]  /*5b30*/  @!P2 BRA `(.L_x_35) ;  /* 0x000000000004a947 */ /* 0x000fea0003800000 */
[----:B------:R-:W-:Y:S01]  /*5b40*/  BPT.TRAP 0x1 ;  /* 0x000000040000795c */ /* 0x000fe20000300000 */
.L_x_35:
[----:B-12---:R-:W-:Y:S01]  /*5b50*/  IMAD R121, R3, 0x6000, R16 ;  /* 0x0000600003797824 */ /* 0x006fe200078e0210 */
[----:B------:R-:W-:Y:S01]  /*5b60*/  R2UR UR25, R120 ;  /* 0x00000000781972ca */ /* 0x000fe200000e0000 */
[----:B------:R-:W-:Y:S01]  /*5b70*/  UIADD3 UR32, UP0, UR38, 0x2f0, URZ ;  /* 0x000002f026207890 */ /* 0x000fe2000ff1e03f */
[C---:B------:R-:W-:Y:S01]  /*5b80*/  R2UR UR27, R6.reuse ;  /* 0x00000000061b72ca */ /* 0x040fe200000e0000 */
[----:B------:R-:W-:Y:S01]  /*5b90*/  UMOV UR6, 0x0 ;  /* 0x0000000000067882 */ /* 0x000fe20000000000 */
[----:B------:R-:W-:Y:S01]  /*5ba0*/  R2UR UR8, R121 ;  /* 0x00000000790872ca */ /* 0x000fe200000e0000 */
[----:B------:R-:W-:Y:S01]  /*5bb0*/  UIADD3.X UR33, URZ, UR39, URZ, UP0, !UPT ;  /* 0x000000273f217290 */ /* 0x000fe200087fe43f */
[----:B------:R-:W-:Y:S01]  /*5bc0*/  IADD3 R3, R3, 0x1, RZ ;  /* 0x0000000103037810 */ /* 0x000fe20007ffe0ff */
[----:B------:R-:W-:Y:S01]  /*5bd0*/  UMOV UR7, 0x10000000 ;  /* 0x1000000000077882 */ /* 0x000fe20000000000 */
[----:B------:R-:W-:Y:S01]  /*5be0*/  UMOV UR26, URZ ;  /* 0x0000003f001a7c82 */ /* 0x000fe20008000000 */
[----:B------:R-:W-:Y:S01]  /*5bf0*/  UMOV UR28, UR36 ;  /* 0x00000024001c7c82 */ /* 0x000fe20008000000 */
[----:B------:R-:W-:Y:S01]  /*5c00*/  UMOV UR29, UR37 ;  /* 0x00000025001d7c82 */ /* 0x000fe20008000000 */
[----:B------:R-:W-:Y:S01]  /*5c10*/  UMOV UR18, 0x40 ;  /* 0x0000004000127882 */ /* 0x000fe20000000000 */
[----:B------:R-:W-:Y:S01]  /*5c20*/  UMOV UR20, UR36 ;  /* 0x0000002400147c82 */ /* 0x000fe20008000000 */
[----:B------:R-:W-:Y:S01]  /*5c30*/  UIADD3 UR25, UR25, 0x1e000, URZ ;  /* 0x0001e00019197890 */ /* 0x000fe2000fffe03f */
[C---:B------:R-:W-:Y:S01]  /*5c40*/  ISETP.NE.AND P2, PT, R3.reuse, 0x4, PT ;  /* 0x000000040300780c */ /* 0x040fe20003f45270 */
[----:B------:R-:W-:Y:S01]  /*5c50*/  USHF.L.U32 UR27, UR27, 0x6, URZ ;  /* 0x000000061b1b7899 */ /* 0x000fe2000800063f */
[----:B------:R-:W-:Y:S01]  /*5c60*/  VIADD R6, R6, 0x1 ;  /* 0x0000000106067836 */ /* 0x000fe20000000000 */
[----:B------:R-:W-:Y:S01]  /*5c70*/  UIADD3 UR24, UR8, 0x6000, URZ ;  /* 0x0000600008187890 */ /* 0x000fe2000fffe03f */
[----:B------:R-:W-:Y:S01]  /*5c80*/  SEL R121, RZ, 0x1, P2 ;  /* 0x00000001ff797807 */ /* 0x000fe20001000000 */
[----:B------:R-:W-:Y:S01]  /*5c90*/  UIADD3 UR16, UR8, 0x8000, URZ ;  /* 0x0000800008107890 */ /* 0x000fe2000fffe03f */
[----:B------:R-:W-:Y:S01]  /*5ca0*/  SEL R3, R3, RZ, P2 ;  /* 0x000000ff03037207 */ /* 0x000fe20001000000 */
[----:B------:R-:W-:Y:S01]  /*5cb0*/  UIADD3 UR8, UR8, 0xa000, URZ ;  /* 0x0000a00008087890 */ /* 0x000fe2000fffe03f */
[----:B------:R-:W-:Y:S01]  /*5cc0*/  LOP3.LUT R2, R2, R121, RZ, 0x3c, !PT ;  /* 0x0000007902027212 */ /* 0x000fe200078e3cff */
[----:B------:R-:W-:Y:S01]  /*5cd0*/  UMOV UR21, UR37 ;  /* 0x0000002500157c82 */ /* 0x000fe20008000000 */
[----:B------:R-:W-:Y:S01]  /*5ce0*/  UMOV UR17, UR25 ;  /* 0x0000001900117c82 */ /* 0x000fe20008000000 */
[----:B------:R-:W-:Y:S01]  /*5cf0*/  UMOV UR19, UR27 ;  /* 0x0000001b00137c82 */ /* 0x000fe20008000000 */
[----:B------:R-:W-:Y:S01]  /*5d00*/  UMOV UR10, 0x80 ;  /* 0x00000080000a7882 */ /* 0x000fe20000000000 */
[----:B------:R-:W-:Y:S01]  /*5d10*/  UMOV UR12, UR36 ;  /* 0x00000024000c7c82 */ /* 0x000fe20008000000 */
[----:B------:R-:W-:Y:S01]  /*5d20*/  UMOV UR13, UR37 ;  /* 0x00000025000d7c82 */ /* 0x000fe20008000000 */
[----:B------:R-:W-:Y:S01]  /*5d30*/  UMOV UR9, UR25 ;  /* 0x0000001900097c82 */ /* 0x000fe20008000000 */
[----:B------:R1:W-:Y:S01]  /*5d40*/  UTMALDG.4D [UR24], [UR32], desc[UR6] ;  /* 0x00000618200075b4 */ /* 0x0003e20008019000 */
[----:B------:R-:W-:Y:S01]  /*5d50*/  UMOV UR11, UR27 ;  /* 0x0000001b000b7c82 */ /* 0x000fe20008000000 */
[----:B------:R1:W-:Y:S01]  /*5d60*/  UTMALDG.4D [UR16], [UR32], desc[UR6] ;  /* 0x00000610200075b4 */ /* 0x0003e20008019000 */
[----:B------:R1:W-:Y:S02]  /*5d70*/  UTMALDG.4D [UR8], [UR32], desc[UR6] ;  /* 0x00000608200075b4 */ /* 0x0003e40008019000 */
[----:B-1----:R-:W-:Y:S01]  /*5d80*/  NOP ;  /* 0x0000000000007918 */ /* 0x002fe20000000000 */
.L_x_33:
[----:B------:R-:W-:Y:S05]  /*5d90*/  BSYNC B0 ;  /* 0x0000000000007941 */ /* 0x000fea0003800000 */
.L_x_32:
[----:B------:R-:W-:-:S07]  /*5da0*/  IADD3 R0, R0, -0x1, RZ ;  /* 0xffffffff00007810 */ /* 0x000fce0007ffe0ff */
.L_x_31:
[----:B------:R-:W-:Y:S01]  /*5db0*/  IADD3 R154, R154, 0x40, RZ ;  /* 0x000000409a9a7810 */ /* 0x000fe20007ffe0ff */
[----:B------:R-:W-:Y:S01]  /*5dc0*/  IMAD.MOV.U32 R163, RZ, RZ, R8 ;  /* 0x000000ffffa37224 */ /* 0x000fe200078e0008 */
[----:B------:R-:W-:Y:S01]  /*5dd0*/  MOV R161, R156 ;  /* 0x0000009c00a17202 */ /* 0x000fe20000000f00 */
[----:B------:R-:W-:Y:S06]  /*5de0*/  @P1 BRA `(.L_x_36) ;  /* 0xffffffd8006c1947 */ /* 0x000fec000383ffff */
.L_x_24:
[----:B------:R-:W-:-:S13]  /*5df0*/  ISETP.GE.AND P1, PT, R157, 0x1, PT ;  /* 0x000000019d00780c */ /* 0x000fda0003f26270 */
[----:B------:R-:W-:Y:S05]  /*5e00*/  @!P1 BRA `(.L_x_37) ;  /* 0x0000002800f89947 */ /* 0x000fea0003800000 */
[----:B------:R-:W-:Y:S02]  /*5e10*/  MOV R160, R156 ;  /* 0x0000009c00a07202 */ /* 0x000fe40000000f00 */
[----:B------:R-:W-:Y:S02]  /*5e20*/  MOV R158, R8 ;  /* 0x00000008009e7202 */ /* 0x000fe40000000f00 */
[----:B------:R-:W-:-:S07]  /*5e30*/  LOP3.LUT R164, R17, 0x1f, RZ, 0xc0, !PT ;  /* 0x0000001f11a47812 */ /* 0x000fce00078ec0ff */
.L_x_50:
[----:B------:R-:W-:Y:S01]  /*5e40*/  LEA R121, R159, R16, 0x3 ;  /* 0x000000109f797211 */ /* 0x000fe200078e18ff */
[----:B------:R-:W-:Y:S05]  /*5e50*/  YIELD ;  /* 0x0000000000007946 */ /* 0x000fea0003800000 */
[----:B------:R-:W-:-:S04]  /*5e60*/  SHF.L.U32 R8, R155, 0x1f, RZ ;  /* 0x0000001f9b087819 */ /* 0x000fc800000006ff */
[----:B------:R-:W2:Y:S02]  /*5e70*/  SYNCS.PHASECHK.TRANS64.TRYWAIT P1, [R121+URZ+0x1e000], R8 ;  /* 0x01e00008790075a7 */ /* 0x000ea4000802017f */
[----:B--2---:R-:W-:Y:S05]  /*5e80*/  @!P1 BRA `(.L_x_38) ;  /* 0x0000005000a49947 */ /* 0x004fea0003800000 */
.L_x_92:
[----:B------:R-:W-:Y:S05]  /*5e90*/  WARPSYNC.ALL ;  /* 0x0000000000007948 */ /* 0x000fea0003800000 */
[----:B------:R-:W-:Y:S01]  /*5ea0*/  IMAD.U32 R162, RZ, RZ, UR30 ;  /* 0x0000001effa27e24 */ /* 0x000fe2000f8e00ff */
[----:B------:R-:W-:Y:S01]  /*5eb0*/  MOV R163, 0x40000040 ;  /* 0x4000004000a37802 */ /* 0x000fe20000000f00 */
[----:B-12---:R-:W-:Y:S01]  /*5ec0*/  WARPGROUP.ARRIVE ;  /* 0x00000000000079c5 */ /* 0x006fe20000000000 */
[----:B------:R-:W-:Y:S01]  /*5ed0*/  R2UR UR8, R152 ;  /* 0x00000000980872ca */ /* 0x000fe200000e0000 */
[----:B------:R-:W-:Y:S01]  /*5ee0*/  IMAD R162, R159, 0x600, R162 ;  /* 0x000006009fa27824 */ /* 0x000fe200078e02a2 */
[----:B------:R-:W-:-:S02]  /*5ef0*/  R2UR UR11, R163 ;  /* 0x00000000a30b72ca */ /* 0x000fc400000e0000 */
[----:B------:R-:W-:Y:S02]  /*5f00*/  R2UR UR9, R153 ;  /* 0x00000000990972ca */ /* 0x000fe400000e0000 */
[C---:B------:R-:W-:Y:S02]  /*5f10*/  R2UR UR10, R162.reuse ;  /* 0x00000000a20a72ca */ /* 0x040fe400000e0000 */
[----:B------:R-:W-:Y:S02]  /*5f20*/  IADD3 R166, R162, 0x2, RZ ;  /* 0x00000002a2a67810 */ /* 0x000fe40007ffe0ff */
[----:B------:R-:W-:Y:S02]  /*5f30*/  MOV R167, 0x40000040 ;  /* 0x4000004000a77802 */ /* 0x000fe40000000f00 */
[----:B------:R-:W-:Y:S02]  /*5f40*/  MOV R163, 0x40000040 ;  /* 0x4000004000a37802 */ /* 0x000fe40000000f00 */
[----:B------:R-:W-:-:S02]  /*5f50*/  ISETP.NE.AND P1, PT, R7, RZ, PT ;  /* 0x000000ff0700720c */ /* 0x000fc40003f25270 */
[----:B------:R-:W-:-:S03]  /*5f60*/  R2UR UR7, R163 ;  /* 0x00000000a30772ca */ /* 0x000fc600000e0000 */
[----:B------:R-:W-:Y:S01]  /*5f70*/  HGMMA.64x64x16.F32 R120, gdesc[UR8], RZ, !UPT, gsb0 ;  /* 0x00e00000087879f0 */ /* 0x000fe2000c0008ff */
[----:B------:R-:W-:Y:S02]  /*5f80*/  R2UR UR10, R166 ;  /* 0x00000000a60a72ca */ /* 0x000fe400000e0000 */
[----:B------:R-:W-:Y:S01]  /*5f90*/  R2UR UR11, R167 ;  /* 0x00000000a70b72ca */ /* 0x000fe200000e0000 */
[----:B------:R-:W-:Y:S01]  /*5fa0*/  IMAD.MOV.U32 R167, RZ, RZ, 0x40000040 ;  /* 0x40000040ffa77424 */ /* 0x000fe200078e00ff */
[----:B------:R-:W-:Y:S02]  /*5fb0*/  R2UR UR8, R22 ;  /* 0x00000000160872ca */ /* 0x000fe400000e0000 */
[----:B------:R-:W-:Y:S02]  /*5fc0*/  R2UR UR9, R23 ;  /* 0x00000000170972ca */ /* 0x000fe400000e0000 */
[----:B------:R-:W-:Y:S01]  /*5fd0*/  IADD3 R166, R162, 0x4, RZ ;  /* 0x00000004a2a67810 */ /* 0x000fe20007ffe0ff */
[----:B------:R-:W-:-:S02]  /*5fe0*/  WARPGROUP.DEPBAR.LE gsb0, 0x0 ;  /* 0x00008000000079c5 */ /* 0x000fc40000010000 */
[----:B------:R-:W-:-:S08]  /*5ff0*/  WARPGROUP.ARRIVE ;  /* 0x00000000000079c5 */ /* 0x000fd00000000000 */
[----:B------:R-:W-:Y:S01]  /*6000*/  HGMMA.64x64x16.F32 R120, gdesc[UR8], R120, gsb0 ;  /* 0x00e00000087879f0 */ /* 0x000fe20008000878 */
[----:B------:R-:W-:Y:S02]  /*6010*/  R2UR UR10, R166 ;  /* 0x00000000a60a72ca */ /* 0x000fe400000e0000 */
[----:B------:R-:W-:Y:S02]  /*6020*/  R2UR UR11, R167 ;  /* 0x00000000a70b72ca */ /* 0x000fe400000e0000 */
[----:B------:R-:W-:Y:S02]  /*6030*/  R2UR UR8, R20 ;  /* 0x00000000140872ca */ /* 0x000fe400000e0000 */
[----:B------:R-:W-:Y:S02]  /*6040*/  R2UR UR9, R21 ;  /* 0x00000000150972ca */ /* 0x000fe400000e0000 */
[----:B------:R-:W-:Y:S02]  /*6050*/  IADD3 R166, R162, 0x6, RZ ;  /* 0x00000006a2a67810 */ /* 0x000fe40007ffe0ff */
[----:B------:R-:W-:Y:S01]  /*6060*/  MOV R167, 0x40000040 ;  /* 0x4000004000a77802 */ /* 0x000fe20000000f00 */
[----:B------:R-:W-:-:S02]  /*6070*/  WARPGROUP.DEPBAR.LE gsb0, 0x0 ;  /* 0x00008000000079c5 */ /* 0x000fc40000010000 */
[----:B------:R-:W-:-:S06]  /*6080*/  WARPGROUP.ARRIVE ;  /* 0x00000000000079c5 */ /* 0x000fcc0000000000 */
        /* <DEDUP_REMOVED lines=10> */
[----:B------:R-:W-:Y:S01]  /*6130*/  R2UR UR10, R166 ;  /* 0x00000000a60a72ca */ /* 0x000fe200000e0000 */
[----:B------:R-:W-:Y:S01]  /*6140*/  VIADD R166, R162, 0x202 ;  /* 0x00000202a2a67836 */ /* 0x000fe20000000000 */
[----:B------:R-:W-:Y:S02]  /*6150*/  R2UR UR11, R167 ;  /* 0x00000000a70b72ca */ /* 0x000fe400000e0000 */
[----:B------:R-:W-:Y:S02]  /*6160*/  R2UR UR8, R14 ;  /* 0x000000000e0872ca */ /* 0x000fe400000e0000 */
[----:B------:R-:W-:Y:S02]  /*6170*/  R2UR UR9, R15 ;  /* 0x000000000f0972ca */ /* 0x000fe400000e0000 */
[----:B------:R-:W-:Y:S01]  /*6180*/  MOV R167, 0x40000040 ;  /* 0x4000004000a77802 */ /* 0x000fe20000000f00 */
        /* <DEDUP_REMOVED lines=8> */
[----:B------:R-:W-:-:S02]  /*6210*/  MOV R167, 0x40000040 ;  /* 0x4000004000a77802 */ /* 0x000fc40000000f00 */
[----:B------:R-:W-:Y:S02]  /*6220*/  R2UR UR58, R166 ;  /* 0x00000000a63a72ca */ /* 0x000fe400000e0000 */
[----:B------:R-:W-:Y:S01]  /*6230*/  R2UR UR59, R167 ;  /* 0x00000000a73b72ca */ /* 0x000fe200000e0000 */
[----:B------:R-:W-:Y:S01]  /*6240*/  IMAD.MOV.U32 R167, RZ, RZ, 0x40000040 ;  /* 0x40000040ffa77424 */ /* 0x000fe200078e00ff */
[----:B------:R-:W-:-:S04]  /*6250*/  IADD3 R166, R162, 0x206, RZ ;  /* 0x00000206a2a67810 */ /* 0x000fc80007ffe0ff */
[----:B------:R-:W-:Y:S02]  /*6260*/  R2UR UR54, R166 ;  /* 0x00000000a63672ca */ /* 0x000fe400000e0000 */
[----:B------:R-:W-:Y:S02]  /*6270*/  R2UR UR55, R167 ;  /* 0x00000000a73772ca */ /* 0x000fe400000e0000 */
[----:B------:R-:W-:Y:S02]  /*6280*/  IADD3 R166, R162, 0x400, RZ ;  /* 0x00000400a2a67810 */ /* 0x000fe40007ffe0ff */
[----:B------:R-:W-:Y:S02]  /*6290*/  MOV R167, 0x40000040 ;  /* 0x4000004000a77802 */ /* 0x000fe40000000f00 */
[----:B------:R-:W-:Y:S02]  /*62a0*/  R2UR UR50, R166 ;  /* 0x00000000a63272ca */ /* 0x000fe400000e0000 */
[----:B------:R-:W-:-:S02]  /*62b0*/  R2UR UR51, R167 ;  /* 0x00000000a73372ca */ /* 0x000fc400000e0000 */
[----:B------:R-:W-:Y:S02]  /*62c0*/  IADD3 R166, R162, 0x402, RZ ;  /* 0x00000402a2a67810 */ /* 0x000fe40007ffe0ff */
[----:B------:R-:W-:Y:S02]  /*62d0*/  MOV R167, 0x40000040 ;  /* 0x4000004000a77802 */ /* 0x000fe40000000f00 */
[----:B------:R-:W-:Y:S01]  /*62e0*/  R2UR UR46, R166 ;  /* 0x00000000a62e72ca */ /* 0x000fe200000e0000 */
[----:B------:R-:W-:Y:S01]  /*62f0*/  VIADD R166, R162, 0x404 ;  /* 0x00000404a2a67836 */ /* 0x000fe20000000000 */
[----:B------:R-:W-:Y:S02]  /*6300*/  R2UR UR47, R167 ;  /* 0x00000000a72f72ca */ /* 0x000fe400000e0000 */
[----:B------:R-:W-:Y:S02]  /*6310*/  MOV R167, 0x40000040 ;  /* 0x4000004000a77802 */ /* 0x000fe40000000f00 */
[----:B------:R-:W-:-:S02]  /*6320*/  R2UR UR42, R166 ;  /* 0x00000000a62a72ca */ /* 0x000fc400000e0000 */
[----:B------:R-:W-:Y:S02]  /*6330*/  R2UR UR43, R167 ;  /* 0x00000000a72b72ca */ /* 0x000fe400000e0000 */
[----:B------:R-:W-:-:S04]  /*6340*/  IADD3 R162, R162, 0x406, RZ ;  /* 0x00000406a2a27810 */ /* 0x000fc80007ffe0ff */
        /* <DEDUP_REMOVED lines=31> */
.L_x_93:
[----:B------:R-:W-:Y:S05]  /*6540*/  @P3 BRA `(.L_x_42) ;  /* 0x0000000000143947 */ /* 0x000fea0003800000 */
[----:B------:R-:W-:Y:S01]  /*6550*/  ISETP.NE.AND P2, PT, R164, RZ, PT ;  /* 0x000000ffa400720c */ /* 0x000fe20003f45270 */
[----:B-1----:R-:W-:-:S04]  /*6560*/  IMAD.MOV.U32 R161, RZ, RZ, 0x6000 ;  /* 0x00006000ffa17424 */ /* 0x002fc800078e00ff */
[----:B------:R2:W-:Y:S08]  /*6570*/  SYNCS.ARRIVE.TRANS64 RZ, [R8+URZ+0x1e000], R161 ;  /* 0x01e000a108ff79a7 */ /* 0x0005f0000800003f */
[----:B------:R-:W-:Y:S05]  /*6580*/  @!P2 BRA `(.L_x_42) ;  /* 0x000000000004a947 */ /* 0x000fea0003800000 */
[----:B------:R-:W-:Y:S01]  /*6590*/  BPT.TRAP 0x1 ;  /* 0x000000040000795c */ /* 0x000fe20000300000 */
.L_x_42:
[C---:B------:R-:W-:Y:S01]  /*65a0*/  IMAD R156, R3.reuse, 0x6000, R16 ;  /* 0x00006000039c7824 */ /* 0x040fe200078e0210 */
        /* <DEDUP_REMOVED lines=14> */
[----:B------:R-:W-:Y:S01]  /*6690*/  ISETP.NE.AND P2, PT, R3, 0x4, PT ;  /* 0x000000040300780c */ /* 0x000fe20003f45270 */
[----:B------:R-:W-:-:S02]  /*66a0*/  USHF.L.U32 UR27, UR27, 0x6, URZ ;  /* 0x000000061b1b7899 */ /* 0x000fc4000800063f */
        /* <DEDUP_REMOVED lines=19> */
.L_x_40:
[----:B------:R-:W-:-:S07]  /*67e0*/  IADD3 R0, R0, -0x1, RZ ;  /* 0xffffffff00007810 */ /* 0x000fce0007ffe0ff */
.L_x_39:
[----:B------:R-:W-:Y:S01]  /*67f0*/  IADD3 R159, R159, 0x1, RZ ;  /* 0x000000019f9f7810 */ /* 0x000fe20007ffe0ff */
[----:B------:R-:W-:Y:S05]  /*6800*/  WARPSYNC.ALL ;  /* 0x0000000000007948 */ /* 0x000fea0003800000 */
[----:B------:R-:W-:-:S04]  /*6810*/  ISETP.NE.AND P2, PT, R159, 0x4, PT ;  /* 0x000000049f00780c */ /* 0x000fc80003f45270 */
[----:B------:R-:W-:Y:S02]  /*6820*/  SEL R8, RZ, 0x1, P2 ;  /* 0x00000001ff087807 */ /* 0x000fe40001000000 */
[----:B------:R-:W-:Y:S02]  /*6830*/  SEL R159, R159, RZ, P2 ;  /* 0x000000ff9f9f7207 */ /* 0x000fe40001000000 */
[----:B------:R-:W-:Y:S02]  /*6840*/  LOP3.LUT R155, R155, R8, RZ, 0x3c, !PT ;  /* 0x000000089b9b7212 */ /* 0x000fe400078e3cff */
[C---:B------:R-:W-:Y:S01]  /*6850*/  IADD3 R161, R154.reuse, 0x9, RZ ;  /* 0x000000099aa17810 */ /* 0x040fe20007ffe0ff */
[C---:B------:R-:W-:Y:S01]  /*6860*/  VIADD R156, R154.reuse, 0x8 ;  /* 0x000000089a9c7836 */ /* 0x040fe20000000000 */
[C---:B------:R-:W-:Y:S01]  /*6870*/  ISETP.GE.AND P6, PT, R154.reuse, UR15, PT ;  /* 0x0000000f9a007c0c */ /* 0x040fe2000bfc6270 */
[----:B------:R-:W-:Y:S01]  /*6880*/  IMAD R172, R159, 0x8, R16 ;  /* 0x000000089fac7824 */ /* 0x000fe200078e0210 */
[----:B------:R-:W-:Y:S01]  /*6890*/  IADD3 R8, R154, 0x1, RZ ;  /* 0x000000019a087810 */ /* 0x000fe20007ffe0ff */
[----:B------:R-:W-:Y:S01]  /*68a0*/  BSSY B0, `(.L_x_43) ;  /* 0x000007e000007945 */ /* 0x000fe20003800000 */
[----:B------:R-:W-:-:S02]  /*68b0*/  ISETP.GE.AND P4, PT, R161, UR15, PT ;  /* 0x0000000fa1007c0c */ /* 0x000fc4000bf86270 */
[----:B------:R-:W-:Y:S01]  /*68c0*/  FSEL R161, R120, -INF , !P6 ;  /* 0xff80000078a17808 */ /* 0x000fe20007000000 */
[----:B------:R-:W-:Y:S01]  /*68d0*/  VIADD R120, R154, 0x19 ;  /* 0x000000199a787836 */ /* 0x000fe20000000000 */
[----:B------:R-:W-:Y:S02]  /*68e0*/  ISETP.GE.AND P5, PT, R8, UR15, PT ;  /* 0x0000000f08007c0c */ /* 0x000fe4000bfa6270 */
[----:B------:R-:W-:Y:S02]  /*68f0*/  ISETP.GE.AND P2, PT, R156, UR15, PT ;  /* 0x0000000f9c007c0c */ /* 0x000fe4000bf46270 */
[----:B------:R-:W-:Y:S02]  /*6900*/  IADD3 R8, R154, 0x10, RZ ;  /* 0x000000109a087810 */ /* 0x000fe40007ffe0ff */
[----:B------:R-:W-:Y:S02]  /*6910*/  FSEL R124, R124, -INF , !P2 ;  /* 0xff8000007c7c7808 */ /* 0x000fe40005000000 */
[----:B------:R-:W-:-:S02]  /*6920*/  FSEL R168, R126, -INF , !P2 ;  /* 0xff8000007ea87808 */ /* 0x000fc40005000000 */
[----:B------:R-:W-:Y:S02]  /*6930*/  ISETP.GE.AND P3, PT, R8, UR15, PT ;  /* 0x0000000f08007c0c */ /* 0x000fe4000bf66270 */
[----:B------:R-:W-:Y:S02]  /*6940*/  ISETP.GE.AND P2, PT, R120, UR15, PT ;  /* 0x0000000f78007c0c */ /* 0x000fe4000bf46270 */
[C---:B------:R-:W-:Y:S02]  /*6950*/  IADD3 R156, R154.reuse, 0x11, RZ ;  /* 0x000000119a9c7810 */ /* 0x040fe40007ffe0ff */
[C---:B------:R-:W-:Y:S02]  /*6960*/  IADD3 R8, R154.reuse, 0x18, RZ ;  /* 0x000000189a087810 */ /* 0x040fe40007ffe0ff */
[----:B------:R-:W-:Y:S02]  /*6970*/  IADD3 R120, R154, 0x21, RZ ;  /* 0x000000219a787810 */ /* 0x000fe40007ffe0ff */
[----:B------:R-:W-:Y:S01]  /*6980*/  FSEL R162, R122, -INF , !P6 ;  /* 0xff8000007aa27808 */ /* 0x000fe20007000000 */
[----:B------:R-:W-:Y:S01]  /*6990*/  VIADD R122, R154, 0x30 ;  /* 0x000000309a7a7836 */ /* 0x000fe20000000000 */
[----:B------:R-:W-:-:S02]  /*69a0*/  FSEL R121, R121, -INF , !P5 ;  /* 0xff80000079797808 */ /* 0x000fc40006800000 */
[----:B------:R-:W-:Y:S02]  /*69b0*/  FSEL R166, R123, -INF , !P5 ;  /* 0xff8000007ba67808 */ /* 0x000fe40006800000 */
[----:B------:R-:W-:Y:S02]  /*69c0*/  FSEL R128, R128, -INF , !P3 ;  /* 0xff80000080807808 */ /* 0x000fe40005800000 */
[----:B------:R-:W-:Y:S02]  /*69d0*/  FSEL R130, R130, -INF , !P3 ;  /* 0xff80000082827808 */ /* 0x000fe40005800000 */
[----:B------:R-:W-:Y:S02]  /*69e0*/  ISETP.GE.AND P6, PT, R156, UR15, PT ;  /* 0x0000000f9c007c0c */ /* 0x000fe4000bfc6270 */
[----:B------:R-:W-:Y:S02]  /*69f0*/  ISETP.GE.AND P5, PT, R8, UR15, PT ;  /* 0x0000000f08007c0c */ /* 0x000fe4000bfa6270 */
[----:B------:R-:W-:-:S02]  /*6a00*/  ISETP.GE.AND P3, PT, R120, UR15, PT ;  /* 0x0000000f78007c0c */ /* 0x000fc4000bf66270 */
[C---:B------:R-:W-:Y:S02]  /*6a10*/  IADD3 R8, R154.reuse, 0x20, RZ ;  /* 0x000000209a087810 */ /* 0x040fe40007ffe0ff */
[----:B------:R-:W-:Y:S02]  /*6a20*/  IADD3 R120, R154, 0x28, RZ ;  /* 0x000000289a787810 */ /* 0x000fe40007ffe0ff */
[----:B------:R-:W-:Y:S02]  /*6a30*/  FSEL R125, R125, -INF , !P4 ;  /* 0xff8000007d7d7808 */ /* 0x000fe40006000000 */
[----:B------:R-:W-:Y:S02]  /*6a40*/  FSEL R170, R127, -INF , !P4 ;  /* 0xff8000007faa7808 */ /* 0x000fe40006000000 */
[----:B------:R-:W-:Y:S02]  /*6a50*/  FSEL R129, R129, -INF , !P6 ;  /* 0xff80000081817808 */ /* 0x000fe40007000000 */
[----:B------:R-:W-:-:S02]  /*6a60*/  FSEL R131, R131, -INF , !P6 ;  /* 0xff80000083837808 */ /* 0x000fc40007000000 */
[----:B------:R-:W-:Y:S02]  /*6a70*/  ISETP.GE.AND P4, PT, R8, UR15, PT ;  /* 0x0000000f08007c0c */ /* 0x000fe4000bf86270 */
[----:B------:R-:W-:Y:S02]  /*6a80*/  ISETP.GE.AND P6, PT, R120, UR15, PT ;  /* 0x0000000f78007c0c */ /* 0x000fe4000bfc6270 */
[----:B------:R-:W-:Y:S02]  /*6a90*/  FMNMX R8, R161, R160, !PT ;  /* 0x000000a0a1087209 */ /* 0x000fe40007800000 */
[----:B------:R-:W-:Y:S02]  /*6aa0*/  IADD3 R120, R154, 0x29, RZ ;  /* 0x000000299a787810 */ /* 0x000fe40007ffe0ff */
[----:B------:R-:W-:Y:S02]  /*6ab0*/  FSEL R132, R132, -INF , !P5 ;  /* 0xff80000084847808 */ /* 0x000fe40006800000 */
[----:B------:R-:W-:-:S02]  /*6ac0*/  FSEL R134, R134, -INF , !P5 ;  /* 0xff80000086867808 */ /* 0x000fc40006800000 */
[----:B------:R-:W-:Y:S02]  /*6ad0*/  FMNMX R123, R121, R8, !PT ;  /* 0x00000008797b7209 */ /* 0x000fe40007800000 */
[----:B------:R-:W-:Y:S02]  /*6ae0*/  ISETP.GE.AND P5, PT, R120, UR15, PT ;  /* 0x0000000f78007c0c */ /* 0x000fe4000bfa6270 */
        /* <DEDUP_REMOVED lines=9> */
[----:B------:R-:W-:-:S02]  /*6b80*/  FSEL R133, R133, -INF , !P2 ;  /* 0xff80000085857808 */ /* 0x000fc40005000000 */
[----:B------:R-:W-:Y:S02]  /*6b90*/  FMNMX R8, R132, R123, !PT ;  /* 0x0000007b84087209 */ /* 0x000fe40007800000 */
        /* <DEDUP_REMOVED lines=11> */
[----:B------:R-:W-:Y:S02]  /*6c50*/  ISETP.GE.AND P2, PT, R122, UR15, PT ;  /* 0x0000000f7a007c0c */ /* 0x000fe4000bf46270 */
[----:B------:R-:W-:Y:S02]  /*6c60*/  FSEL R139, R139, -INF , !P3 ;  /* 0xff8000008b8b7808 */ /* 0x000fe40005800000 */
[----:B------:R-:W-:Y:S02]  /*6c70*/  FMNMX R120, R138, R127, !PT ;  /* 0x0000007f8a787209 */ /* 0x000fe40007800000 */
[----:B------:R-:W-:Y:S02]  /*6c80*/  IADD3 R122, R154, 0x31, RZ ;  /* 0x000000319a7a7810 */ /* 0x000fe40007ffe0ff */
[----:B------:R-:W-:Y:S02]  /*6c90*/  FSEL R141, R141, -INF , !P5 ;  /* 0xff8000008d8d7808 */ /* 0x000fe40006800000 */
[----:B------:R-:W-:-:S02]  /*6ca0*/  FMNMX R8, R140, R123, !PT ;  /* 0x0000007b8c087209 */ /* 0x000fc40007800000 */
[----:B------:R-:W-:Y:S02]  /*6cb0*/  FSEL R142, R142, -INF , !P6 ;  /* 0xff8000008e8e7808 */ /* 0x000fe40007000000 */
[----:B------:R-:W-:Y:S02]  /*6cc0*/  FMNMX R127, R139, R120, !PT ;  /* 0x000000788b7f7209 */ /* 0x000fe40007800000 */
[----:B------:R-:W-:Y:S02]  /*6cd0*/  ISETP.GE.AND P4, PT, R122, UR15, PT ;  /* 0x0000000f7a007c0c */ /* 0x000fe4000bf86270 */
        /* <DEDUP_REMOVED lines=12> */
[----:B------:R-:W-:Y:S02]  /*6da0*/  FSEL R148, R148, -INF , !P3 ;  /* 0xff80000094947808 */ /* 0x000fe40005800000 */
[----:B------:R-:W-:Y:S02]  /*6db0*/  FMNMX R123, R145, R8, !PT ;  /* 0x00000008917b7209 */ /* 0x000fe40007800000 */
[----:B------:R-:W-:-:S02]  /*6dc0*/  FSEL R147, R147, -INF , !P4 ;  /* 0xff80000093937808 */ /* 0x000fc40006000000 */
[----:B------:R-:W-:Y:S02]  /*6dd0*/  FMNMX R120, R146, R127, !PT ;  /* 0x0000007f92787209 */ /* 0x000fe40007800000 */
[----:B------:R-:W-:Y:S02]  /*6de0*/  FSEL R149, R149, -INF , !P6 ;  /* 0xff80000095957808 */ /* 0x000fe40007000000 */
[----:B------:R-:W-:Y:S02]  /*6df0*/  FMNMX R8, R148, R123, !PT ;  /* 0x0000007b94087209 */ /* 0x000fe40007800000 */
[----:B------:R-:W-:Y:S02]  /*6e00*/  FSEL R150, R150, -INF , !P3 ;  /* 0xff80000096967808 */ /* 0x000fe40005800000 */
[----:B------:R-:W-:Y:S02]  /*6e10*/  FMNMX R123, R147, R120, !PT ;  /* 0x00000078937b7209 */ /* 0x000fe40007800000 */
[----:B------:R-:W-:-:S02]  /*6e20*/  FMNMX R120, R149, R8, !PT ;  /* 0x0000000895787209 */ /* 0x000fc40007800000 */
[----:B------:R-:W-:Y:S02]  /*6e30*/  FSEL R151, R151, -INF , !P6 ;  /* 0xff80000097977808 */ /* 0x000fe40007000000 */
[----:B------:R-:W-:Y:S02]  /*6e40*/  FMNMX R8, R150, R123, !PT ;  /* 0x0000007b96087209 */ /* 0x000fe40007800000 */
[----:B------:R-:W1:Y:S01]  /*6e50*/  SHFL.BFLY PT, R123, R120, 0x1, 0x1f ;  /* 0x0c201f00787b7f89 */ /* 0x000e6200000e0000 */
[----:B------:R-:W-:Y:S02]  /*6e60*/  LEA R126, R4, R11, 0x3 ;  /* 0x0000000b047e7211 */ /* 0x000fe400078e18ff */
[----:B------:R-:W-:Y:S02]  /*6e70*/  FMNMX R122, R151, R8, !PT ;  /* 0x00000008977a7209 */ /* 0x000fe40007800000 */
[----:B------:R-:W-:Y:S02]  /*6e80*/  PRMT R126, RZ, 0x654, R126 ;  /* 0x00000654ff7e7816 */ /* 0x000fe4000000007e */
[----:B------:R-:W-:Y:S01]  /*6e90*/  SHF.L.U32 R163, R155, 0x1f, RZ ;  /* 0x0000001f9ba37819 */ /* 0x000fe200000006ff */
[----:B------:R-:W2:Y:S01]  /*6ea0*/  SHFL.BFLY PT, R127, R122, 0x1, 0x1f ;  /* 0x0c201f007a7f7f89 */ /* 0x000ea200000e0000 */
[----:B------:R3:W-:Y:S02]  /*6eb0*/  SYNCS.ARRIVE.TRANS64.RED.A1T0 RZ, [R126+URZ], RZ ;  /* 0x000000ff7eff79a7 */ /* 0x0007e4000810043f */
[----:B------:R-:W4:Y:S01]  /*6ec0*/  SYNCS.PHASECHK.TRANS64.TRYWAIT P4, [R172+URZ+0x1e000], R163 ;  /* 0x01e000a3ac0075a7 */ /* 0x000f22000808017f */
[----:B-1----:R-:W-:-:S05]  /*6ed0*/  FMNMX R123, R120, R123, !PT ;  /* 0x0000007b787b7209 */ /* 0x002fca0007800000 */
[----:B------:R-:W1:Y:S01]  /*6ee0*/  SHFL.BFLY PT, R156, R123, 0x2, 0x1f ;  /* 0x0c401f007b9c7f89 */ /* 0x000e6200000e0000 */
[----:B--2---:R-:W-:-:S05]  /*6ef0*/  FMNMX R127, R122, R127, !PT ;  /* 0x0000007f7a7f7209 */ /* 0x004fca0007800000 */
[----:B------:R-:W2:Y:S01]  /*6f00*/  SHFL.BFLY PT, R8, R127, 0x2, 0x1f ;  /* 0x0c401f007f087f89 */ /* 0x000ea200000e0000 */
[----:B-1----:R-:W-:-:S04]  /*6f10*/  FMNMX R156, R123, R156, !PT ;  /* 0x0000009c7b9c7209 */ /* 0x002fc80007800000 */
[C---:B------:R-:W-:Y:S02]  /*6f20*/  FSETP.NEU.AND P2, PT, R156.reuse, -INF , PT ;  /* 0xff8000009c00780b */ /* 0x040fe40003f4d000 */
[----:B--2---:R-:W-:Y:S02]  /*6f30*/  FMNMX R8, R127, R8, !PT ;  /* 0x000000087f087209 */ /* 0x004fe40007800000 */
[----:B------:R-:W-:Y:S02]  /*6f40*/  FSEL R167, R156, RZ, P2 ;  /* 0x000000ff9ca77208 */ /* 0x000fe40001000000 */
[----:B------:R-:W-:-:S03]  /*6f50*/  FSETP.NEU.AND P2, PT, R8, -INF , PT ;  /* 0xff8000000800780b */ /* 0x000fc60003f4d000 */
[----:B------:R-:W-:Y:S01]  /*6f60*/  FADD R120, -R167, R160 ;  /* 0x000000a0a7787221 */ /* 0x000fe20000000100 */
[----:B------:R-:W-:-:S03]  /*6f70*/  FSEL R165, R8, RZ, P2 ;  /* 0x000000ff08a57208 */ /* 0x000fc60001000000 */
[----:B------:R-:W-:Y:S02]  /*6f80*/  FMUL R120, R120, UR14 ;  /* 0x0000000e78787c20 */ /* 0x000fe40008400000 */
[C---:B------:R-:W-:Y:S01]  /*6f90*/  FADD R122, -R165.reuse, R158 ;  /* 0x0000009ea57a7221 */ /* 0x040fe20000000100 */
[----:B------:R-:W-:Y:S02]  /*6fa0*/  FMUL R165, R165, UR14 ;  /* 0x0000000ea5a57c20 */ /* 0x000fe40008400000 */
[----:B------:R-:W-:Y:S01]  /*6fb0*/  FSETP.GEU.AND P5, PT, R120, -126, PT ;  /* 0xc2fc00007800780b */ /* 0x000fe20003fae000 */
[----:B------:R-:W-:Y:S01]  /*6fc0*/  FMUL R122, R122, UR14 ;  /* 0x0000000e7a7a7c20 */ /* 0x000fe20008400000 */
[--C-:B------:R-:W-:Y:S01]  /*6fd0*/  FFMA R123, R162, UR14, -R165.reuse ;  /* 0x0000000ea27b7c23 */ /* 0x100fe200080008a5 */
[--C-:B------:R-:W-:Y:S01]  /*6fe0*/  FFMA R160, R166, UR14, -R165.reuse ;  /* 0x0000000ea6a07c23 */ /* 0x100fe200080008a5 */
[----:B------:R-:W-:Y:S02]  /*6ff0*/  FFMA R162, R168, UR14, -R165 ;  /* 0x0000000ea8a27c23 */ /* 0x000fe400080008a5 */
[----:B------:R-:W-:-:S02]  /*7000*/  FSETP.GEU.AND P6, PT, R122, -126, PT ;  /* 0xc2fc00007a00780b */ /* 0x000fc40003fce000 */
[----:B------:R-:W-:Y:S02]  /*7010*/  FSETP.GEU.AND P2, PT, R123, -126, PT ;  /* 0xc2fc00007b00780b */ /* 0x000fe40003f4e000 */
[----:B------:R-:W-:-:S03]  /*7020*/  FSETP.GEU.AND P3, PT, R160, -126, PT ;  /* 0xc2fc0000a000780b */ /* 0x000fc60003f6e000 */
[----:B------:R-:W-:-:S04]  /*7030*/  @!P5 FMUL R120, R120, 0.5 ;  /* 0x3f0000007878d820 */ /* 0x000fc80000400000 */
[----:B---3--:R1:W2:Y:S02]  /*7040*/  MUFU.EX2 R126, R120 ;  /* 0x00000078007e7308 */ /* 0x0082a40000000800 */
[----:B------:R-:W-:-:S06]  /*7050*/  @!P6 FMUL R122, R122, 0.5 ;  /* 0x3f0000007a7ae820 */ /* 0x000fcc0000400000 */
[----:B------:R1:W3:Y:S01]  /*7060*/  MUFU.EX2 R127, R122 ;  /* 0x0000007a007f7308 */ /* 0x0002e20000000800 */
[----:B----4-:R-:W-:Y:S05]  /*7070*/  @!P4 BRA `(.L_x_44) ;  /* 0x000000400050c947 */ /* 0x010fea0003800000 */
.L_x_94:
[----:B------:R-:W-:Y:S05]  /*7080*/  BSYNC B0 ;  /* 0x0000000000007941 */ /* 0x000fea0003800000 */
.L_x_43:
[----:B------:R-:W-:Y:S01]  /*7090*/  FSETP.GEU.AND P4, PT, R162, -126, PT ;  /* 0xc2fc0000a200780b */ /* 0x000fe20003f8e000 */
[----:B------:R-:W-:Y:S01]  /*70a0*/  @!P2 FMUL R123, R123, 0.5 ;  /* 0x3f0000007b7ba820 */ /* 0x000fe20000400000 */
[----:B------:R-:W-:Y:S01]  /*70b0*/  @!P3 FMUL R160, R160, 0.5 ;  /* 0x3f000000a0a0b820 */ /* 0x000fe20000400000 */
[----:B------:R-:W-:Y:S01]  /*70c0*/  FMUL R158, R167, UR14 ;  /* 0x0000000ea79e7c20 */ /* 0x000fe20008400000 */
[--C-:B----4-:R-:W-:Y:S01]  /*70d0*/  FFMA R163, R170, UR14, -R165.reuse ;  /* 0x0000000eaaa37c23 */ /* 0x110fe200080008a5 */
[----:B------:R-:W4:Y:S01]  /*70e0*/  MUFU.EX2 R166, R123 ;  /* 0x0000007b00a67308 */ /* 0x000f220000000800 */
[----:B--2---:R-:W-:Y:S01]  /*70f0*/  @!P5 FMUL R126, R126, R126 ;  /* 0x0000007e7e7ed220 */ /* 0x004fe20000400000 */
[--C-:B------:R-:W-:Y:S01]  /*7100*/  FFMA R161, R161, UR14, -R158.reuse ;  /* 0x0000000ea1a17c23 */ /* 0x100fe2000800089e */
[--C-:B------:R-:W-:Y:S01]  /*7110*/  FFMA R121, R121, UR14, -R158.reuse ;  /* 0x0000000e79797c23 */ /* 0x100fe2000800089e */
[--C-:B-1----:R-:W-:Y:S01]  /*7120*/  FFMA R120, R124, UR14, -R158.reuse ;  /* 0x0000000e7c787c23 */ /* 0x102fe2000800089e */
[----:B------:R-:W-:Y:S01]  /*7130*/  FFMA R122, R125, UR14, -R158 ;  /* 0x0000000e7d7a7c23 */ /* 0x000fe2000800089e */
[----:B---3--:R-:W-:Y:S01]  /*7140*/  @!P6 FMUL R127, R127, R127 ;  /* 0x0000007f7f7fe220 */ /* 0x008fe20000400000 */
[----:B------:R-:W-:Y:S01]  /*7150*/  FSETP.GEU.AND P5, PT, R163, -126, PT ;  /* 0xc2fc0000a300780b */ /* 0x000fe20003fae000 */
[----:B------:R-:W-:Y:S01]  /*7160*/  @!P4 FMUL R162, R162, 0.5 ;  /* 0x3f000000a2a2c820 */ /* 0x000fe20000400000 */
[----:B------:R-:W1:Y:S01]  /*7170*/  MUFU.EX2 R167, R160 ;  /* 0x000000a000a77308 */ /* 0x000e620000000800 */
[----:B------:R-:W-:Y:S01]  /*7180*/  FSETP.GEU.AND P6, PT, R161, -126, PT ;  /* 0xc2fc0000a100780b */ /* 0x000fe20003fce000 */
[----:B------:R-:W-:Y:S05]  /*7190*/  WARPSYNC.ALL ;  /* 0x0000000000007948 */ /* 0x000fea0003800000 */
[----:B------:R-:W-:Y:S01]  /*71a0*/  MOV R124, UR23 ;  /* 0x00000017007c7c02 */ /* 0x000fe20008000f00 */
[----:B------:R-:W2:Y:S01]  /*71b0*/  MUFU.EX2 R169, R162 ;  /* 0x000000a200a97308 */ /* 0x000ea20000000800 */
[----:B----4-:R-:W-:Y:S01]  /*71c0*/  @!P2 FMUL R166, R166, R166 ;  /* 0x000000a6a6a6a220 */ /* 0x010fe20000400000 */
[----:B------:R-:W-:Y:S01]  /*71d0*/  FSETP.GEU.AND P2, PT, R121, -126, PT ;  /* 0xc2fc00007900780b */ /* 0x000fe20003f4e000 */
[----:B------:R-:W-:Y:S01]  /*71e0*/  @!P5 FMUL R163, R163, 0.5 ;  /* 0x3f000000a3a3d820 */ /* 0x000fe20000400000 */
[----:B------:R-:W-:Y:S01]  /*71f0*/  IMAD R124, R159, 0x600, R124 ;  /* 0x000006009f7c7824 */ /* 0x000fe200078e027c */
[----:B------:R-:W-:Y:S01]  /*7200*/  MOV R125, 0x40000040 ;  /* 0x40000040007d7802 */ /* 0x000fe20000000f00 */
[----:B------:R-:W-:Y:S01]  /*7210*/  @!P6 FMUL R161, R161, 0.5 ;  /* 0x3f000000a1a1e820 */ /* 0x000fe20000400000 */
[-C--:B------:R-:W-:Y:S01]  /*7220*/  FMUL R24, R24, R126.reuse ;  /* 0x0000007e18187220 */ /* 0x080fe20000400000 */
[----:B------:R-:W3:Y:S01]  /*7230*/  MUFU.EX2 R168, R163 ;  /* 0x000000a300a87308 */ /* 0x000ee20000000800 */
[----:B-1----:R-:W-:Y:S01]  /*7240*/  @!P3 FMUL R167, R167, R167 ;  /* 0x000000a7a7a7b220 */ /* 0x002fe20000400000 */
[----:B------:R-:W-:Y:S01]  /*7250*/  FSETP.GEU.AND P3, PT, R120, -126, PT ;  /* 0xc2fc00007800780b */ /* 0x000fe20003f6e000 */
[-C--:B------:R-:W-:Y:S01]  /*7260*/  FMUL R25, R25, R126.reuse ;  /* 0x0000007e19197220 */ /* 0x080fe20000400000 */
[----:B------:R-:W-:Y:S01]  /*7270*/  R2UR UR6, R124 ;  /* 0x000000007c0672ca */ /* 0x000fe200000e0000 */
[-C--:B------:R-:W-:Y:S01]  /*7280*/  FMUL R28, R28, R126.reuse ;  /* 0x0000007e1c1c7220 */ /* 0x080fe20000400000 */
[----:B------:R-:W-:Y:S01]  /*7290*/  R2UR UR7, R125 ;  /* 0x000000007d0772ca */ /* 0x000fe200000e0000 */
[----:B------:R-:W-:Y:S01]  /*72a0*/  @!P2 FMUL R121, R121, 0.5 ;  /* 0x3f0000007979a820 */ /* 0x000fe20000400000 */
[----:B------:R-:W1:Y:S01]  /*72b0*/  MUFU.EX2 R161, R161 ;  /* 0x000000a100a17308 */ /* 0x000e620000000800 */
[----:B--2---:R-:W-:Y:S01]  /*72c0*/  @!P4 FMUL R169, R169, R169 ;  /* 0x000000a9a9a9c220 */ /* 0x004fe20000400000 */
[----:B------:R-:W-:Y:S01]  /*72d0*/  FSETP.GEU.AND P4, PT, R122, -126, PT ;  /* 0xc2fc00007a00780b */ /* 0x000fe20003f8e000 */
[-C--:B------:R-:W-:Y:S01]  /*72e0*/  FMUL R29, R29, R126.reuse ;  /* 0x0000007e1d1d7220 */ /* 0x080fe20000400000 */
[-C--:B------:R-:W-:Y:S01]  /*72f0*/  FMUL R32, R32, R126.reuse ;  /* 0x0000007e20207220 */ /* 0x080fe20000400000 */
[-C--:B------:R-:W-:Y:S01]  /*7300*/  FMUL R33, R33, R126.reuse ;  /* 0x0000007e21217220 */ /* 0x080fe20000400000 */
[----:B------:R-:W-:Y:S01]  /*7310*/  FMUL R36, R36, R126 ;  /* 0x0000007e24247220 */ /* 0x000fe20000400000 */
[----:B------:R-:W-:Y:S01]  /*7320*/  @!P3 FMUL R120, R120, 0.5 ;  /* 0x3f0000007878b820 */ /* 0x000fe20000400000 */
[----:B------:R-:W2:Y:S01]  /*7330*/  MUFU.EX2 R160, R121 ;  /* 0x0000007900a07308 */ /* 0x000ea20000000800 */
[----:B---3--:R-:W-:Y:S01]  /*7340*/  @!P5 FMUL R168, R168, R168 ;  /* 0x000000a8a8a8d220 */ /* 0x008fe20000400000 */
[-C--:B------:R-:W-:Y:S01]  /*7350*/  FMUL R37, R37, R126.reuse ;  /* 0x0000007e25257220 */ /* 0x080fe20000400000 */
[-C--:B------:R-:W-:Y:S01]  /*7360*/  FMUL R40, R40, R126.reuse ;  /* 0x0000007e28287220 */ /* 0x080fe20000400000 */
[-C--:B------:R-:W-:Y:S01]  /*7370*/  FMUL R41, R41, R126.reuse ;  /* 0x0000007e29297220 */ /* 0x080fe20000400000 */
[-C--:B------:R-:W-:Y:S01]  /*7380*/  FMUL R44, R44, R126.reuse ;  /* 0x0000007e2c2c7220 */ /* 0x080fe20000400000 */
[-C--:B------:R-:W-:Y:S01]  /*7390*/  FMUL R45, R45, R126.reuse ;  /* 0x0000007e2d2d7220 */ /* 0x080fe20000400000 */
[----:B------:R-:W-:Y:S01]  /*73a0*/  @!P4 FMUL R122, R122, 0.5 ;  /* 0x3f0000007a7ac820 */ /* 0x000fe20000400000 */
[----:B------:R-:W3:Y:S01]  /*73b0*/  MUFU.EX2 R162, R120 ;  /* 0x0000007800a27308 */ /* 0x000ee20000000800 */
[----:B-1----:R-:W-:Y:S01]  /*73c0*/  @!P6 FMUL R161, R161, R161 ;  /* 0x000000a1a1a1e220 */ /* 0x002fe20000400000 */
[-C--:B------:R-:W-:Y:S01]  /*73d0*/  FMUL R48, R48, R126.reuse ;  /* 0x0000007e30307220 */ /* 0x080fe20000400000 */
[-C--:B------:R-:W-:Y:S01]  /*73e0*/  FMUL R49, R49, R126.reuse ;  /* 0x0000007e31317220 */ /* 0x080fe20000400000 */
[-C--:B------:R-:W-:Y:S01]  /*73f0*/  FMUL R52, R52, R126.reuse ;  /* 0x0000007e34347220 */ /* 0x080fe20000400000 */
[-C--:B------:R-:W-:Y:S01]  /*7400*/  FMUL R53, R53, R126.reuse ;  /* 0x0000007e35357220 */ /* 0x080fe20000400000 */
[-C--:B------:R-:W-:Y:S01]  /*7410*/  FMUL R56, R56, R126.reuse ;  /* 0x0000007e38387220 */ /* 0x080fe20000400000 */
[----:B------:R-:W-:Y:S01]  /*7420*/  FMUL R57, R57, R126 ;  /* 0x0000007e39397220 */ /* 0x000fe20000400000 */
[----:B------:R-:W1:Y:S01]  /*7430*/  MUFU.EX2 R163, R122 ;  /* 0x0000007a00a37308 */ /* 0x000e620000000800 */
[----:B--2---:R-:W-:Y:S01]  /*7440*/  @!P2 FMUL R160, R160, R160 ;  /* 0x000000a0a0a0a220 */ /* 0x004fe20000400000 */
[-C--:B------:R-:W-:Y:S01]  /*7450*/  FMUL R60, R60, R126.reuse ;  /* 0x0000007e3c3c7220 */ /* 0x080fe20000400000 */
[-C--:B------:R-:W-:Y:S01]  /*7460*/  FMUL R61, R61, R126.reuse ;  /* 0x0000007e3d3d7220 */ /* 0x080fe20000400000 */
[-C--:B------:R-:W-:Y:S01]  /*7470*/  FMUL R64, R64, R126.reuse ;  /* 0x0000007e40407220 */ /* 0x080fe20000400000 */
[-C--:B------:R-:W-:Y:S01]  /*7480*/  FMUL R65, R65, R126.reuse ;  /* 0x0000007e41417220 */ /* 0x080fe20000400000 */
[-C--:B------:R-:W-:Y:S01]  /*7490*/  FMUL R68, R68, R126.reuse ;  /* 0x0000007e44447220 */ /* 0x080fe20000400000 */
        /* <DEDUP_REMOVED lines=10> */
[----:B-1----:R-:W-:Y:S01]  /*7540*/  @!P4 FMUL R163, R163, R163 ;  /* 0x000000a3a3a3c220 */ /* 0x002fe20000400000 */
        /* <DEDUP_REMOVED lines=65> */
[--C-:B------:R-:W-:Y:S01]  /*7960*/  FFMA R128, R128, UR14, -R158.reuse ;  /* 0x0000000e80807c23 */ /* 0x100fe2000800089e */
[----:B------:R-:W-:Y:S01]  /*7970*/  F2FP.F16.F32.PACK_AB R123, R168, R169 ;  /* 0x000000a9a87b723e */ /* 0x000fe200000000ff */
[--C-:B------:R-:W-:Y:S01]  /*7980*/  FFMA R129, R129, UR14, -R158.reuse ;  /* 0x0000000e81817c23 */ /* 0x100fe2000800089e */
[----:B------:R-:W-:Y:S01]  /*7990*/  F2FP.F16.F32.PACK_AB R120, R160, R161 ;  /* 0x000000a1a078723e */ /* 0x000fe200000000ff */
[--C-:B------:R-:W-:Y:S01]  /*79a0*/  FFMA R130, R130, UR14, -R165.reuse ;  /* 0x0000000e82827c23 */ /* 0x100fe200080008a5 */
[----:B------:R-:W-:Y:S01]  /*79b0*/  F2FP.F16.F32.PACK_AB R122, R163, R162 ;  /* 0x000000a2a37a723e */ /* 0x000fe200000000ff */
[--C-:B------:R-:W-:Y:S01]  /*79c0*/  FFMA R132, R132, UR14, -R158.reuse ;  /* 0x0000000e84847c23 */ /* 0x100fe2000800089e */
[----:B------:R-:W-:Y:S01]  /*79d0*/  FSETP.GEU.AND P3, PT, R128, -126, PT ;  /* 0xc2fc00008000780b */ /* 0x000fe20003f6e000 */
[--C-:B------:R-:W-:Y:S01]  /*79e0*/  FFMA R133, R133, UR14, -R158.reuse ;  /* 0x0000000e85857c23 */ /* 0x100fe2000800089e */
[----:B------:R-:W-:Y:S01]  /*79f0*/  WARPGROUP.ARRIVE ;  /* 0x00000000000079c5 */ /* 0x000fe20000000000 */
[----:B------:R-:W-:Y:S01]  /*7a00*/  FSETP.GEU.AND P6, PT, R129, -126, PT ;  /* 0xc2fc00008100780b */ /* 0x000fe20003fce000 */
[--C-:B------:R-:W-:Y:S01]  /*7a10*/  FFMA R136, R136, UR14, -R158.reuse ;  /* 0x0000000e88887c23 */ /* 0x100fe2000800089e */
[----:B------:R-:W-:Y:S01]  /*7a20*/  FSETP.GEU.AND P5, PT, R130, -126, PT ;  /* 0xc2fc00008200780b */ /* 0x000fe20003fae000 */
[--C-:B------:R-:W-:Y:S01]  /*7a30*/  FFMA R137, R137, UR14, -R158.reuse ;  /* 0x0000000e89897c23 */ /* 0x100fe2000800089e */
[----:B------:R-:W-:Y:S01]  /*7a40*/  FSETP.GEU.AND P4, PT, R132, -126, PT ;  /* 0xc2fc00008400780b */ /* 0x000fe20003f8e000 */
[----:B------:R-:W-:Y:S01]  /*7a50*/  HGMMA.64x192x16.F32 R24, R120, gdesc[UR4].tnspB, R24, gsb0 ;  /* 0x42e0000478187df0 */ /* 0x000fe20008000818 */
[--C-:B------:R-:W-:Y:S01]  /*7a60*/  FFMA R138, R138, UR14, -R165.reuse ;  /* 0x0000000e8a8a7c23 */ /* 0x100fe200080008a5 */
[--C-:B------:R-:W-:Y:S01]  /*7a70*/  FFMA R140, R140, UR14, -R158.reuse ;  /* 0x0000000e8c8c7c23 */ /* 0x100fe2000800089e */
[--C-:B------:R-:W-:Y:S01]  /*7a80*/  FFMA R141, R141, UR14, -R158.reuse ;  /* 0x0000000e8d8d7c23 */ /* 0x100fe2000800089e */
[--C-:B------:R-:W-:Y:S01]  /*7a90*/  FFMA R144, R144, UR14, -R158.reuse ;  /* 0x0000000e90907c23 */ /* 0x100fe2000800089e */
[----:B------:R-:W-:Y:S01]  /*7aa0*/  @!P3 FMUL R128, R128, 0.5 ;  /* 0x3f0000008080b820 */ /* 0x000fe20000400000 */
[--C-:B------:R-:W-:Y:S01]  /*7ab0*/  FFMA R145, R145, UR14, -R158.reuse ;  /* 0x0000000e91917c23 */ /* 0x100fe2000800089e */
[----:B------:R-:W-:Y:S01]  /*7ac0*/  FFMA R146, R146, UR14, -R165 ;  /* 0x0000000e92927c23 */ /* 0x000fe200080008a5 */
[----:B------:R-:W-:Y:S01]  /*7ad0*/  @!P6 FMUL R129, R129, 0.5 ;  /* 0x3f0000008181e820 */ /* 0x000fe20000400000 */
[--C-:B------:R-:W-:Y:S01]  /*7ae0*/  FFMA R148, R148, UR14, -R158.reuse ;  /* 0x0000000e94947c23 */ /* 0x100fe2000800089e */
[----:B------:R-:W-:Y:S01]  /*7af0*/  @!P5 FMUL R130, R130, 0.5 ;  /* 0x3f0000008282d820 */ /* 0x000fe20000400000 */
[----:B------:R-:W1:Y:S01]  /*7b00*/  MUFU.EX2 R128, R128 ;  /* 0x0000008000807308 */ /* 0x000e620000000800 */
[----:B------:R-:W-:Y:S01]  /*7b10*/  @!P4 FMUL R132, R132, 0.5 ;  /* 0x3f0000008484c820 */ /* 0x000fe20000400000 */
[----:B------:R-:W-:Y:S01]  /*7b20*/  FFMA R149, R149, UR14, -R158 ;  /* 0x0000000e95957c23 */ /* 0x000fe2000800089e */
[----:B------:R-:W-:Y:S01]  /*7b30*/  MOV R125, 0x40000040 ;  /* 0x40000040007d7802 */ /* 0x000fe20000000f00 */
[----:B------:R-:W-:Y:S01]  /*7b40*/  FFMA R9, R126, R9, R161 ;  /* 0x000000097e097223 */ /* 0x000fe200000000a1 */
[----:B------:R-:W-:Y:S01]  /*7b50*/  FFMA R10, R127, R10, R166 ;  /* 0x0000000a7f0a7223 */ /* 0x000fe200000000a6 */
[----:B------:R-:W-:-:S02]  /*7b60*/  IADD3 R4, R4, 0x1, RZ ;  /* 0x0000000104047810 */ /* 0x000fc40007ffe0ff */
[----:B------:R-:W2:Y:S01]  /*7b70*/  MUFU.EX2 R129, R129 ;  /* 0x0000008100817308 */ /* 0x000ea20000000800 */
[----:B------:R-:W-:Y:S01]  /*7b80*/  FADD R9, R9, R160 ;  /* 0x000000a009097221 */ /* 0x000fe20000000000 */
[----:B------:R-:W-:-:S03]  /*7b90*/  FADD R10, R10, R167 ;  /* 0x000000a70a0a7221 */ /* 0x000fc60000000000 */
[----:B------:R-:W-:Y:S01]  /*7ba0*/  FADD R9, R9, R162 ;  /* 0x000000a209097221 */ /* 0x000fe20000000000 */
[----:B------:R-:W-:Y:S02]  /*7bb0*/  FADD R10, R10, R169 ;  /* 0x000000a90a0a7221 */ /* 0x000fe40000000000 */
[----:B------:R-:W3:Y:S01]  /*7bc0*/  MUFU.EX2 R132, R132 ;  /* 0x0000008400847308 */ /* 0x000ee20000000800 */
[----:B-1----:R-:W-:Y:S01]  /*7bd0*/  @!P3 FMUL R128, R128, R128 ;  /* 0x000000808080b220 */ /* 0x002fe20000400000 */
[----:B------:R-:W-:Y:S01]  /*7be0*/  FSETP.GEU.AND P3, PT, R133, -126, PT ;  /* 0xc2fc00008500780b */ /* 0x000fe20003f6e000 */
[----:B------:R-:W-:Y:S01]  /*7bf0*/  FADD R9, R9, R163 ;  /* 0x000000a309097221 */ /* 0x000fe20000000000 */
[----:B------:R-:W-:-:S03]  /*7c00*/  FADD R10, R10, R168 ;  /* 0x000000a80a0a7221 */ /* 0x000fc60000000000 */
[----:B------:R-:W-:Y:S01]  /*7c10*/  FADD R9, R9, R128 ;  /* 0x0000008009097221 */ /* 0x000fe20000000000 */
[----:B--2---:R-:W-:-:S04]  /*7c20*/  @!P6 FMUL R129, R129, R129 ;  /* 0x000000818181e220 */ /* 0x004fc80000400000 */
[----:B------:R-:W-:-:S03]  /*7c30*/  FADD R9, R9, R129 ;  /* 0x0000008109097221 */ /* 0x000fc60000000000 */
[----:B------:R-:W-:Y:S01]  /*7c40*/  @!P3 FMUL R133, R133, 0.5 ;  /* 0x3f0000008585b820 */ /* 0x000fe20000400000 */
[----:B---3--:R-:W-:Y:S01]  /*7c50*/  @!P4 FMUL R132, R132, R132 ;  /* 0x000000848484c220 */ /* 0x008fe20000400000 */
[----:B------:R-:W-:-:S03]  /*7c60*/  FSETP.GEU.AND P4, PT, R140, -126, PT ;  /* 0xc2fc00008c00780b */ /* 0x000fc60003f8e000 */
[----:B------:R-:W-:-:S10]  /*7c70*/  FADD R9, R9, R132 ;  /* 0x0000008409097221 */ /* 0x000fd40000000000 */
[----:B------:R-:W-:-:S06]  /*7c80*/  @!P4 FMUL R140, R140, 0.5 ;  /* 0x3f0000008c8cc820 */ /* 0x000fcc0000400000 */
[----:B------:R-:W1:Y:S02]  /*7c90*/  MUFU.EX2 R140, R140 ;  /* 0x0000008c008c7308 */ /* 0x000e640000000800 */
[----:B-1----:R-:W-:Y:S01]  /*7ca0*/  @!P4 FMUL R140, R140, R140 ;  /* 0x0000008c8c8cc220 */ /* 0x002fe20000400000 */
[----:B------:R-:W-:-:S13]  /*7cb0*/  FSETP.GEU.AND P4, PT, R148, -126, PT ;  /* 0xc2fc00009400780b */ /* 0x000fda0003f8e000 */
[----:B------:R-:W-:-:S06]  /*7cc0*/  @!P4 FMUL R148, R148, 0.5 ;  /* 0x3f0000009494c820 */ /* 0x000fcc0000400000 */
[----:B------:R-:W1:Y:S02]  /*7cd0*/  MUFU.EX2 R148, R148 ;  /* 0x0000009400947308 */ /* 0x000e640000000800 */
[----:B-1----:R-:W-:Y:S01]  /*7ce0*/  @!P4 FMUL R148, R148, R148 ;  /* 0x000000949494c220 */ /* 0x002fe20000400000 */
[----:B------:R-:W-:Y:S02]  /*7cf0*/  WARPGROUP.DEPBAR.LE gsb0, 0x0 ;  /* 0x00008000000079c5 */ /* 0x000fe40000010000 */
[--C-:B------:R-:W-:Y:S01]  /*7d00*/  FFMA R120, R131, UR14, -R165.reuse ;  /* 0x0000000e83787c23 */ /* 0x100fe200080008a5 */
[--C-:B------:R-:W-:Y:S02]  /*7d10*/  FFMA R122, R134, UR14, -R165.reuse ;  /* 0x0000000e867a7c23 */ /* 0x100fe400080008a5 */
[----:B------:R-:W1:Y:S01]  /*7d20*/  MUFU.EX2 R131, R130 ;  /* 0x0000008200837308 */ /* 0x000e620000000800 */
[----:B------:R-:W-:Y:S01]  /*7d30*/  FFMA R123, R135, UR14, -R165 ;  /* 0x0000000e877b7c23 */ /* 0x000fe200080008a5 */
[----:B------:R-:W-:-:S02]  /*7d40*/  MOV R121, 0x40000040 ;  /* 0x4000004000797802 */ /* 0x000fc40000000f00 */
[----:B------:R-:W-:Y:S02]  /*7d50*/  FSETP.GEU.AND P2, PT, R120, -126, PT ;  /* 0xc2fc00007800780b */ /* 0x000fe40003f4e000 */
[----:B------:R-:W-:Y:S02]  /*7d60*/  FSETP.GEU.AND P6, PT, R122, -126, PT ;  /* 0xc2fc00007a00780b */ /* 0x000fe40003fce000 */
[----:B------:R-:W2:Y:S01]  /*7d70*/  MUFU.EX2 R130, R133 ;  /* 0x0000008500827308 */ /* 0x000ea20000000800 */
[----:B------:R-:W-:Y:S01]  /*7d80*/  R2UR UR7, R121 ;  /* 0x00000000790772ca */ /* 0x000fe200000e0000 */
[----:B-1----:R-:W-:Y:S01]  /*7d90*/  @!P5 FMUL R131, R131, R131 ;  /* 0x000000838383d220 */ /* 0x002fe20000400000 */
[----:B------:R-:W-:-:S06]  /*7da0*/  FSETP.GEU.AND P5, PT, R123, -126, PT ;  /* 0xc2fc00007b00780b */ /* 0x000fcc0003fae000 */
[----:B------:R-:W-:Y:S02]  /*7db0*/  @!P2 FMUL R120, R120, 0.5 ;  /* 0x3f0000007878a820 */ /* 0x000fe40000400000 */
[----:B------:R-:W-:Y:S01]  /*7dc0*/  @!P6 FMUL R122, R122, 0.5 ;  /* 0x3f0000007a7ae820 */ /* 0x000fe20000400000 */
[----:B------:R-:W-:Y:S01]  /*7dd0*/  FADD R10, R10, R131 ;  /* 0x000000830a0a7221 */ /* 0x000fe20000000000 */
[----:B------:R1:W3:Y:S01]  /*7de0*/  MUFU.EX2 R134, R120 ;  /* 0x0000007800867308 */ /* 0x0002e20000000800 */
[----:B--2---:R-:W-:Y:S01]  /*7df0*/  @!P3 FMUL R130, R130, R130 ;  /* 0x000000828282b220 */ /* 0x004fe20000400000 */
[----:B------:R-:W-:-:S03]  /*7e00*/  FSETP.GEU.AND P3, PT, R136, -126, PT ;  /* 0xc2fc00008800780b */ /* 0x000fc60003f6e000 */
[----:B------:R-:W-:Y:S01]  /*7e10*/  FADD R9, R9, R130 ;  /* 0x0000008209097221 */ /* 0x000fe20000000000 */
[----:B------:R-:W-:Y:S02]  /*7e20*/  @!P5 FMUL R123, R123, 0.5 ;  /* 0x3f0000007b7bd820 */ /* 0x000fe40000400000 */
[----:B------:R2:W4:Y:S01]  /*7e30*/  MUFU.EX2 R135, R122 ;  /* 0x0000007a00877308 */ /* 0x0005220000000800 */
[----:B-1----:R-:W-:-:S04]  /*7e40*/  IADD3 R120, R124, 0x80, RZ ;  /* 0x000000807c787810 */ /* 0x002fc80007ffe0ff */
[----:B------:R-:W-:Y:S02]  /*7e50*/  R2UR UR6, R120 ;  /* 0x00000000780672ca */ /* 0x000fe400000e0000 */
[----:B------:R-:W-:Y:S01]  /*7e60*/  F2FP.F16.F32.PACK_AB R120, R129, R128 ;  /* 0x000000808178723e */ /* 0x000fe200000000ff */
[----:B------:R-:W1:Y:S01]  /*7e70*/  MUFU.EX2 R170, R123 ;  /* 0x0000007b00aa7308 */ /* 0x000e620000000800 */
[----:B---3--:R-:W-:Y:S01]  /*7e80*/  @!P2 FMUL R134, R134, R134 ;  /* 0x000000868686a220 */ /* 0x008fe20000400000 */
[----:B--2---:R-:W-:Y:S01]  /*7e90*/  F2FP.F16.F32.PACK_AB R122, R130, R132 ;  /* 0x00000084827a723e */ /* 0x004fe200000000ff */
[----:B------:R-:W-:Y:S02]  /*7ea0*/  @!P3 FMUL R136, R136, 0.5 ;  /* 0x3f0000008888b820 */ /* 0x000fe40000400000 */
[----:B------:R-:W-:Y:S01]  /*7eb0*/  FADD R10, R10, R134 ;  /* 0x000000860a0a7221 */ /* 0x000fe20000000000 */
[----:B------:R-:W-:Y:S01]  /*7ec0*/  F2FP.F16.F32.PACK_AB R121, R134, R131 ;  /* 0x000000838679723e */ /* 0x000fe200000000ff */
[----:B----4-:R-:W-:Y:S01]  /*7ed0*/  @!P6 FMUL R135, R135, R135 ;  /* 0x000000878787e220 */ /* 0x010fe20000400000 */
[----:B------:R-:W-:Y:S01]  /*7ee0*/  FSETP.GEU.AND P6, PT, R137, -126, PT ;  /* 0xc2fc00008900780b */ /* 0x000fe20003fce000 */
[----:B------:R-:W2:Y:S02]  /*7ef0*/  MUFU.EX2 R136, R136 ;  /* 0x0000008800887308 */ /* 0x000ea40000000800 */
[----:B------:R-:W-:Y:S01]  /*7f00*/  FADD R10, R10, R135 ;  /* 0x000000870a0a7221 */ /* 0x000fe20000000000 */
[----:B-1----:R-:W-:Y:S01]  /*7f10*/  @!P5 FMUL R170, R170, R170 ;  /* 0x000000aaaaaad220 */ /* 0x002fe20000400000 */
[----:B------:R-:W-:-:S03]  /*7f20*/  FSETP.GEU.AND P5, PT, R138, -126, PT ;  /* 0xc2fc00008a00780b */ /* 0x000fc60003fae000 */
[----:B------:R-:W-:Y:S01]  /*7f30*/  FADD R10, R10, R170 ;  /* 0x000000aa0a0a7221 */ /* 0x000fe20000000000 */
[----:B------:R-:W-:-:S04]  /*7f40*/  F2FP.F16.F32.PACK_AB R123, R170, R135 ;  /* 0x00000087aa7b723e */ /* 0x000fc800000000ff */
[----:B------:R-:W-:Y:S01]  /*7f50*/  @!P6 FMUL R137, R137, 0.5 ;  /* 0x3f0000008989e820 */ /* 0x000fe20000400000 */
[----:B------:R-:W-:Y:S01]  /*7f60*/  WARPGROUP.ARRIVE ;  /* 0x00000000000079c5 */ /* 0x000fe20000000000 */
[----:B--2---:R-:W-:-:S04]  /*7f70*/  @!P3 FMUL R136, R136, R136 ;  /* 0x000000888888b220 */ /* 0x004fc80000400000 */
[----:B------:R-:W1:Y:S01]  /*7f80*/  MUFU.EX2 R137, R137 ;  /* 0x0000008900897308 */ /* 0x000e620000000800 */
[----:B------:R-:W-:Y:S01]  /*7f90*/  FSETP.GEU.AND P3, PT, R141, -126, PT ;  /* 0xc2fc00008d00780b */ /* 0x000fe20003f6e000 */
[----:B------:R-:W-:Y:S01]  /*7fa0*/  @!P5 FMUL R138, R138, 0.5 ;  /* 0x3f0000008a8ad820 */ /* 0x000fe20000400000 */
[----:B------:R-:W-:Y:S01]  /*7fb0*/  HGMMA.64x192x16.F32 R24, R120, gdesc[UR4].tnspB, R24, gsb0 ;  /* 0x42e0000478187df0 */ /* 0x000fe20008000818 */
[----:B------:R-:W-:-:S10]  /*7fc0*/  FADD R9, R9, R136 ;  /* 0x0000008809097221 */ /* 0x000fd40000000000 */
[----:B------:R-:W-:Y:S01]  /*7fd0*/  @!P3 FMUL R141, R141, 0.5 ;  /* 0x3f0000008d8db820 */ /* 0x000fe20000400000 */
[----:B-1----:R-:W-:-:S03]  /*7fe0*/  @!P6 FMUL R137, R137, R137 ;  /* 0x000000898989e220 */ /* 0x002fc60000400000 */
[----:B------:R-:W1:Y:S01]  /*7ff0*/  MUFU.EX2 R133, R141 ;  /* 0x0000008d00857308 */ /* 0x000e620000000800 */
[----:B------:R-:W-:-:S04]  /*8000*/  FADD R9, R9, R137 ;  /* 0x0000008909097221 */ /* 0x000fc80000000000 */
[----:B------:R-:W-:Y:S01]  /*8010*/  FADD R9, R9, R140 ;  /* 0x0000008c09097221 */ /* 0x000fe20000000000 */
[----:B-1----:R-:W-:Y:S01]  /*8020*/  @!P3 FMUL R133, R133, R133 ;  /* 0x000000858585b220 */ /* 0x002fe20000400000 */
[----:B------:R-:W-:-:S03]  /*8030*/  FSETP.GEU.AND P3, PT, R144, -126, PT ;  /* 0xc2fc00009000780b */ /* 0x000fc60003f6e000 */
[----:B------:R-:W-:-:S10]  /*8040*/  FADD R9, R9, R133 ;  /* 0x0000008509097221 */ /* 0x000fd40000000000 */
[----:B------:R-:W-:-:S06]  /*8050*/  @!P3 FMUL R144, R144, 0.5 ;  /* 0x3f0000009090b820 */ /* 0x000fcc0000400000 */
[----:B------:R-:W1:Y:S02]  /*8060*/  MUFU.EX2 R144, R144 ;  /* 0x0000009000907308 */ /* 0x000e640000000800 */
[----:B-1----:R-:W-:Y:S01]  /*8070*/  @!P3 FMUL R144, R144, R144 ;  /* 0x000000909090b220 */ /* 0x002fe20000400000 */
[----:B------:R-:W-:-:S03]  /*8080*/  FSETP.GEU.AND P3, PT, R149, -126, PT ;  /* 0xc2fc00009500780b */ /* 0x000fc60003f6e000 */
[----:B------:R-:W-:-:S10]  /*8090*/  FADD R9, R9, R144 ;  /* 0x0000009009097221 */ /* 0x000fd40000000000 */
[----:B------:R-:W-:-:S04]  /*80a0*/  @!P3 FMUL R149, R149, 0.5 ;  /* 0x3f0000009595b820 */ /* 0x000fc80000400000 */
        /* <DEDUP_REMOVED lines=10> */
[----:B------:R-:W-:Y:S01]  /*8150*/  R2UR UR7, R121 ;  /* 0x00000000790772ca */ /* 0x000fe200000e0000 */
[----:B-1----:R-:W-:Y:S01]  /*8160*/  @!P5 FMUL R139, R139, R139 ;  /* 0x0000008b8b8bd220 */ /* 0x002fe20000400000 */
[----:B------:R-:W-:-:S07]  /*8170*/  FSETP.GEU.AND P5, PT, R123, -126, PT ;  /* 0xc2fc00007b00780b */ /* 0x000fce0003fae000 */
[----:B------:R-:W-:Y:S02]  /*8180*/  @!P2 FMUL R120, R120, 0.5 ;  /* 0x3f0000007878a820 */ /* 0x000fe40000400000 */
[----:B------:R-:W-:Y:S01]  /*8190*/  @!P6 FMUL R122, R122, 0.5 ;  /* 0x3f0000007a7ae820 */ /* 0x000fe20000400000 */
[----:B------:R-:W-:Y:S01]  /*81a0*/  FADD R10, R10, R139 ;  /* 0x0000008b0a0a7221 */ /* 0x000fe20000000000 */
[----:B------:R1:W2:Y:S02]  /*81b0*/  MUFU.EX2 R142, R120 ;  /* 0x00000078008e7308 */ /* 0x0002a40000000800 */
[----:B------:R-:W-:-:S06]  /*81c0*/  @!P5 FMUL R123, R123, 0.5 ;  /* 0x3f0000007b7bd820 */ /* 0x000fcc0000400000 */
[----:B------:R3:W4:Y:S01]  /*81d0*/  MUFU.EX2 R143, R122 ;  /* 0x0000007a008f7308 */ /* 0x0007220000000800 */
[C---:B-1----:R-:W-:Y:S01]  /*81e0*/  VIADD R120, R124.reuse, 0x100 ;  /* 0x000001007c787836 */ /* 0x042fe20000000000 */
[----:B------:R-:W-:-:S04]  /*81f0*/  IADD3 R124, R124, 0x180, RZ ;  /* 0x000001807c7c7810 */ /* 0x000fc80007ffe0ff */
[----:B------:R-:W-:Y:S02]  /*8200*/  R2UR UR6, R120 ;  /* 0x00000000780672ca */ /* 0x000fe400000e0000 */
[----:B------:R-:W1:Y:S01]  /*8210*/  MUFU.EX2 R138, R123 ;  /* 0x0000007b008a7308 */ /* 0x000e620000000800 */
[----:B--2---:R-:W-:Y:S01]  /*8220*/  @!P2 FMUL R142, R142, R142 ;  /* 0x0000008e8e8ea220 */ /* 0x004fe20000400000 */
[----:B------:R-:W-:Y:S02]  /*8230*/  F2FP.F16.F32.PACK_AB R120, R137, R136 ;  /* 0x000000888978723e */ /* 0x000fe400000000ff */
[----:B---3--:R-:W-:Y:S01]  /*8240*/  F2FP.F16.F32.PACK_AB R122, R133, R140 ;  /* 0x0000008c857a723e */ /* 0x008fe200000000ff */
[----:B------:R-:W-:Y:S01]  /*8250*/  FADD R10, R10, R142 ;  /* 0x0000008e0a0a7221 */ /* 0x000fe20000000000 */
[----:B------:R-:W-:Y:S01]  /*8260*/  F2FP.F16.F32.PACK_AB R121, R142, R139 ;  /* 0x0000008b8e79723e */ /* 0x000fe200000000ff */
[----:B----4-:R-:W-:Y:S01]  /*8270*/  @!P6 FMUL R143, R143, R143 ;  /* 0x0000008f8f8fe220 */ /* 0x010fe20000400000 */
[----:B------:R-:W-:-:S03]  /*8280*/  FSETP.GEU.AND P6, PT, R145, -126, PT ;  /* 0xc2fc00009100780b */ /* 0x000fc60003fce000 */
[----:B------:R-:W-:Y:S01]  /*8290*/  FADD R10, R10, R143 ;  /* 0x0000008f0a0a7221 */ /* 0x000fe20000000000 */
[----:B-1----:R-:W-:Y:S01]  /*82a0*/  @!P5 FMUL R138, R138, R138 ;  /* 0x0000008a8a8ad220 */ /* 0x002fe20000400000 */
[----:B------:R-:W-:-:S03]  /*82b0*/  FSETP.GEU.AND P5, PT, R146, -126, PT ;  /* 0xc2fc00009200780b */ /* 0x000fc60003fae000 */
[----:B------:R-:W-:Y:S01]  /*82c0*/  FADD R10, R10, R138 ;  /* 0x0000008a0a0a7221 */ /* 0x000fe20000000000 */
[----:B------:R-:W-:-:S04]  /*82d0*/  F2FP.F16.F32.PACK_AB R123, R138, R143 ;  /* 0x0000008f8a7b723e */ /* 0x000fc800000000ff */
[----:B------:R-:W-:Y:S01]  /*82e0*/  @!P6 FMUL R145, R145, 0.5 ;  /* 0x3f0000009191e820 */ /* 0x000fe20000400000 */
[----:B------:R-:W-:-:S05]  /*82f0*/  WARPGROUP.ARRIVE ;  /* 0x00000000000079c5 */ /* 0x000fca0000000000 */
[----:B------:R-:W1:Y:S01]  /*8300*/  MUFU.EX2 R145, R145 ;  /* 0x0000009100917308 */ /* 0x000e620000000800 */
[----:B------:R-:W-:Y:S01]  /*8310*/  @!P5 FMUL R146, R146, 0.5 ;  /* 0x3f0000009292d820 */ /* 0x000fe20000400000 */
[----:B------:R-:W-:Y:S01]  /*8320*/  HGMMA.64x192x16.F32 R24, R120, gdesc[UR4].tnspB, R24, gsb0 ;  /* 0x42e0000478187df0 */ /* 0x000fe20008000818 */
[----:B------:R-:W-:Y:S02]  /*8330*/  R2UR UR6, R124 ;  /* 0x000000007c0672ca */ /* 0x000fe400000e0000 */
[----:B------:R-:W-:Y:S01]  /*8340*/  R2UR UR7, R125 ;  /* 0x000000007d0772ca */ /* 0x000fe200000e0000 */
[----:B-1----:R-:W-:-:S04]  /*8350*/  @!P6 FMUL R145, R145, R145 ;  /* 0x000000919191e220 */ /* 0x002fc80000400000 */
[----:B------:R-:W-:-:S04]  /*8360*/  FADD R9, R9, R145 ;  /* 0x0000009109097221 */ /* 0x000fc80000000000 */
[----:B------:R-:W-:-:S04]  /*8370*/  FADD R9, R9, R148 ;  /* 0x0000009409097221 */ /* 0x000fc80000000000 */
[----:B------:R-:W-:Y:S01]  /*8380*/  FADD R9, R9, R141 ;  /* 0x0000008d09097221 */ /* 0x000fe20000000000 */
[----:B------:R-:W-:Y:S02]  /*8390*/  WARPGROUP.DEPBAR.LE gsb0, 0x0 ;  /* 0x00008000000079c5 */ /* 0x000fe40000010000 */
[--C-:B------:R-:W-:Y:S01]  /*83a0*/  FFMA R120, R147, UR14, -R165.reuse ;  /* 0x0000000e93787c23 */ /* 0x100fe200080008a5 */
[--C-:B------:R-:W-:Y:S01]  /*83b0*/  FFMA R121, R150, UR14, -R165.reuse ;  /* 0x0000000e96797c23 */ /* 0x100fe200080008a5 */
[----:B------:R-:W1:Y:S01]  /*83c0*/  MUFU.EX2 R147, R146 ;  /* 0x0000009200937308 */ /* 0x000e620000000800 */
[----:B------:R-:W-:Y:S01]  /*83d0*/  FFMA R165, R151, UR14, -R165 ;  /* 0x0000000e97a57c23 */ /* 0x000fe200080008a5 */
[----:B------:R-:W-:Y:S02]  /*83e0*/  F2FP.F16.F32.PACK_AB R122, R141, R148 ;  /* 0x000000948d7a723e */ /* 0x000fe400000000ff */
[----:B------:R-:W-:Y:S02]  /*83f0*/  FSETP.GEU.AND P2, PT, R120, -126, PT ;  /* 0xc2fc00007800780b */ /* 0x000fe40003f4e000 */
[----:B------:R-:W-:Y:S01]  /*8400*/  FSETP.GEU.AND P6, PT, R121, -126, PT ;  /* 0xc2fc00007900780b */ /* 0x000fe20003fce000 */
[----:B-1----:R-:W-:Y:S01]  /*8410*/  @!P5 FMUL R147, R147, R147 ;  /* 0x000000939393d220 */ /* 0x002fe20000400000 */
[----:B------:R-:W-:-:S09]  /*8420*/  FSETP.GEU.AND P5, PT, R165, -126, PT ;  /* 0xc2fc0000a500780b */ /* 0x000fd20003fae000 */
[----:B------:R-:W-:Y:S02]  /*8430*/  @!P2 FMUL R120, R120, 0.5 ;  /* 0x3f0000007878a820 */ /* 0x000fe40000400000 */
[----:B------:R-:W-:Y:S01]  /*8440*/  @!P6 FMUL R121, R121, 0.5 ;  /* 0x3f0000007979e820 */ /* 0x000fe20000400000 */
[----:B------:R-:W-:Y:S01]  /*8450*/  FADD R10, R10, R147 ;  /* 0x000000930a0a7221 */ /* 0x000fe20000000000 */
[----:B------:R1:W2:Y:S01]  /*8460*/  MUFU.EX2 R150, R120 ;  /* 0x0000007800967308 */ /* 0x0002a20000000800 */
[----:B------:R-:W-:-:S07]  /*8470*/  @!P5 FMUL R165, R165, 0.5 ;  /* 0x3f000000a5a5d820 */ /* 0x000fce0000400000 */
[----:B------:R3:W4:Y:S01]  /*8480*/  MUFU.EX2 R151, R121 ;  /* 0x0000007900977308 */ /* 0x0007220000000800 */
[----:B-1----:R-:W-:-:S07]  /*8490*/  F2FP.F16.F32.PACK_AB R120, R145, R144 ;  /* 0x000000909178723e */ /* 0x002fce00000000ff */
[----:B------:R-:W1:Y:S01]  /*84a0*/  MUFU.EX2 R146, R165 ;  /* 0x000000a500927308 */ /* 0x000e620000000800 */
[----:B--2---:R-:W-:Y:S01]  /*84b0*/  @!P2 FMUL R150, R150, R150 ;  /* 0x000000969696a220 */ /* 0x004fe20000400000 */
[----:B------:R-:W-:-:S03]  /*84c0*/  ISETP.NE.AND P2, PT, R4, 0x4, PT ;  /* 0x000000040400780c */ /* 0x000fc60003f45270 */
[----:B------:R-:W-:Y:S01]  /*84d0*/  FADD R10, R10, R150 ;  /* 0x000000960a0a7221 */ /* 0x000fe20000000000 */
[----:B---3--:R-:W-:Y:S01]  /*84e0*/  F2FP.F16.F32.PACK_AB R121, R150, R147 ;  /* 0x000000939679723e */ /* 0x008fe200000000ff */
[----:B----4-:R-:W-:-:S04]  /*84f0*/  @!P6 FMUL R151, R151, R151 ;  /* 0x000000979797e220 */ /* 0x010fc80000400000 */
[----:B------:R-:W-:Y:S01]  /*8500*/  FADD R10, R10, R151 ;  /* 0x000000970a0a7221 */ /* 0x000fe20000000000 */
[----:B-1----:R-:W-:-:S04]  /*8510*/  @!P5 FMUL R146, R146, R146 ;  /* 0x000000929292d220 */ /* 0x002fc80000400000 */
[----:B------:R-:W-:Y:S01]  /*8520*/  FADD R10, R10, R146 ;  /* 0x000000920a0a7221 */ /* 0x000fe20000000000 */
[----:B------:R-:W-:-:S04]  /*8530*/  F2FP.F16.F32.PACK_AB R123, R146, R151 ;  /* 0x00000097927b723e */ /* 0x000fc800000000ff */
[----:B------:R-:W-:-:S06]  /*8540*/  WARPGROUP.ARRIVE ;  /* 0x00000000000079c5 */ /* 0x000fcc0000000000 */
[----:B------:R-:W-:Y:S03]  /*8550*/  HGMMA.64x192x16.F32 R24, R120, gdesc[UR4].tnspB, R24, gsb0 ;  /* 0x42e0000478187df0 */ /* 0x000fe60008000818 */
[----:B------:R-:W-:Y:S02]  /*8560*/  WARPGROUP.DEPBAR.LE gsb0, 0x0 ;  /* 0x00008000000079c5 */ /* 0x000fe40000010000 */
[----:B------:R-:W-:-:S05]  /*8570*/  SEL R122, R4, RZ, P2 ;  /* 0x000000ff047a7207 */ /* 0x000fca0001000000 */
[----:B------:R-:W-:-:S05]  /*8580*/  IMAD R4, R122, 0x8, R11 ;  /* 0x000000087a047824 */ /* 0x000fca00078e020b */
[----:B------:R-:W-:-:S04]  /*8590*/  PRMT R4, RZ, 0x654, R4 ;  /* 0x00000654ff047816 */ /* 0x000fc80000000004 */
[----:B------:R1:W-:Y:S01]  /*85a0*/  SYNCS.ARRIVE.TRANS64.RED.A1T0 RZ, [R4+URZ], RZ ;  /* 0x000000ff04ff79a7 */ /* 0x0003e2000810043f */
[----:B------:R-:W-:Y:S05]  /*85b0*/  @P1 BRA `(.L_x_45) ;  /* 0x0000000000d41947 */ /* 0x000fea0003800000 */
[----:B------:R-:W-:Y:S01]  /*85c0*/  ISETP.LT.OR P1, PT, R0, 0x1, !P0 ;  /* 0x000000010000780c */ /* 0x000fe20004721670 */
[----:B------:R-:W-:-:S12]  /*85d0*/  BSSY B0, `(.L_x_46) ;  /* 0x0000032000007945 */ /* 0x000fd80003800000 */
[----:B------:R-:W-:Y:S05]  /*85e0*/  @P1 BRA `(.L_x_47) ;  /* 0x0000000000c01947 */ /* 0x000fea0003800000 */
[----:B-1----:R-:W-:Y:S02]  /*85f0*/  LEA R4, R3, R16, 0x3 ;  /* 0x0000001003047211 */ /* 0x002fe400078e18ff */
[----:B------:R-:W-:Y:S02]  /*8600*/  SHF.L.U32 R121, R2, 0x1f, RZ ;  /* 0x0000001f02797819 */ /* 0x000fe400000006ff */
[----:B------:R-:W-:Y:S02]  /*8610*/  ISETP.NE.AND P2, PT, R5, RZ, PT ;  /* 0x000000ff0500720c */ /* 0x000fe40003f45270 */
[----:B------:R-:W1:Y:S02]  /*8620*/  SYNCS.PHASECHK.TRANS64.TRYWAIT P1, [R4+URZ+0x1e020], R121 ;  /* 0x01e02079040075a7 */ /* 0x000e64000802017f */
[----:B-1----:R-:W-:Y:S09]  /*8630*/  @!P1 BRA `(.L_x_48) ;  /* 0x0000002800f49947 */ /* 0x002ff20003800000 */
.L_x_95:
[----:B------:R-:W-:Y:S05]  /*8640*/  @P2 BRA `(.L_x_49) ;  /* 0x0000000000142947 */ /* 0x000fea0003800000 */
[----:B------:R-:W-:Y:S02]  /*8650*/  ISETP.NE.AND P1, PT, R164, RZ, PT ;  /* 0x000000ffa400720c */ /* 0x000fe40003f25270 */
[----:B-1----:R-:W-:-:S04]  /*8660*/  MOV R121, 0x6000 ;  /* 0x0000600000797802 */ /* 0x002fc80000000f00 */
[----:B------:R2:W-:Y:S07]  /*8670*/  SYNCS.ARRIVE.TRANS64 RZ, [R4+URZ+0x1e000], R121 ;  /* 0x01e0007904ff79a7 */ /* 0x0005ee000800003f */
[----:B------:R-:W-:Y:S05]  /*8680*/  @!P1 BRA `(.L_x_49) ;  /* 0x0000000000049947 */ /* 0x000fea0003800000 */
[----:B------:R-:W-:Y:S01]  /*8690*/  BPT.TRAP 0x1 ;  /* 0x000000040000795c */ /* 0x000fe20000300000 */
.L_x_49:
        /* <DEDUP_REMOVED lines=15> */
[C---:B------:R-:W-:Y:S01]  /*8790*/  ISETP.NE.AND P1, PT, R3.reuse, 0x4, PT ;  /* 0x000000040300780c */ /* 0x040fe20003f25270 */
[----:B------:R-:W-:Y:S01]  /*87a0*/  USHF.L.U32 UR27, UR27, 0x6, URZ ;  /* 0x000000061b1b7899 */ /* 0x000fe2000800063f */
[----:B------:R-:W-:Y:S01]  /*87b0*/  IADD3 R6, R6, 0x1, RZ ;  /* 0x0000000106067810 */ /* 0x000fe20007ffe0ff */
        /* <DEDUP_REMOVED lines=18> */
[----:B--2---:R-:W-:Y:S01]  /*88e0*/  NOP ;  /* 0x0000000000007918 */ /* 0x004fe20000000000 */
.L_x_47:
[----:B------:R-:W-:Y:S05]  /*88f0*/  BSYNC B0 ;  /* 0x0000000000007941 */ /* 0x000fea0003800000 */
.L_x_46:
[----:B------:R-:W-:-:S07]  /*8900*/  VIADD R0, R0, 0xffffffff ;  /* 0xffffffff00007836 */ /* 0x000fce0000000000 */
.L_x_45:
[----:B------:R-:W-:Y:S01]  /*8910*/  ISETP.GT.AND P3, PT, R157, 0x1, PT ;  /* 0x000000019d00780c */ /* 0x000fe20003f64270 */
[----:B------:R-:W-:Y:S01]  /*8920*/  IMAD.MOV.U32 R160, RZ, RZ, R156 ;  /* 0x000000ffffa07224 */ /* 0x000fe200078e009c */
[----:B------:R-:W-:Y:S02]  /*8930*/  IADD3 R159, R159, 0x1, RZ ;  /* 0x000000019f9f7810 */ /* 0x000fe40007ffe0ff */
[----:B-1----:R-:W-:Y:S02]  /*8940*/  IADD3 R4, R122, 0x1, RZ ;  /* 0x000000017a047810 */ /* 0x002fe40007ffe0ff */
[----:B------:R-:W-:Y:S02]  /*8950*/  ISETP.NE.AND P1, PT, R159, 0x4, PT ;  /* 0x000000049f00780c */ /* 0x000fe40003f25270 */
[----:B------:R-:W-:Y:S02]  /*8960*/  ISETP.NE.AND P2, PT, R4, 0x4, PT ;  /* 0x000000040400780c */ /* 0x000fe40003f45270 */
[----:B------:R-:W-:-:S02]  /*8970*/  SEL R120, RZ, 0x1, P1 ;  /* 0x00000001ff787807 */ /* 0x000fc40000800000 */
[----:B------:R-:W-:Y:S02]  /*8980*/  IADD3 R157, R157, -0x1, RZ ;  /* 0xffffffff9d9d7810 */ /* 0x000fe40007ffe0ff */
[----:B------:R-:W-:Y:S02]  /*8990*/  LOP3.LUT R155, R155, R120, RZ, 0x3c, !PT ;  /* 0x000000789b9b7212 */ /* 0x000fe400078e3cff */
[----:B------:R-:W-:Y:S02]  /*89a0*/  IADD3 R154, R154, 0x40, RZ ;  /* 0x000000409a9a7810 */ /* 0x000fe40007ffe0ff */
[----:B------:R-:W-:Y:S02]  /*89b0*/  MOV R158, R8 ;  /* 0x00000008009e7202 */ /* 0x000fe40000000f00 */
[----:B------:R-:W-:Y:S02]  /*89c0*/  SEL R159, R159, RZ, P1 ;  /* 0x000000ff9f9f7207 */ /* 0x000fe40000800000 */
[----:B------:R-:W-:Y:S01]  /*89d0*/  SEL R4, R4, RZ, P2 ;  /* 0x000000ff04047207 */ /* 0x000fe20001000000 */
[----:B------:R-:W-:Y:S06]  /*89e0*/  @P3 BRA `(.L_x_50) ;  /* 0xffffffd400143947 */ /* 0x000fec000383ffff */
.L_x_37:
[----:B------:R-:W-:Y:S05]  /*89f0*/  WARPSYNC.ALL ;  /* 0x0000000000007948 */ /* 0x000fea0003800000 */
[----:B------:R-:W2:Y:S01]  /*8a00*/  SHFL.BFLY PT, R0, R9, 0x1, 0x1f ;  /* 0x0c201f0009007f89 */ /* 0x000ea200000e0000 */
[----:B------:R-:W-:Y:S01]  /*8a10*/  BSSY B0, `(.L_x_51) ;  /* 0x0000024000007945 */ /* 0x000fe20003800000 */
[----:B------:R-:W-:Y:S02]  /*8a20*/  MOV R7, 0x7f800000 ;  /* 0x7f80000000077802 */ /* 0x000fe40000000f00 */
[----:B------:R-:W3:Y:S01]  /*8a30*/  SHFL.BFLY PT, R3, R10, 0x1, 0x1f ;  /* 0x0c201f000a037f89 */ /* 0x000ee200000e0000 */
[----:B------:R-:W-:-:S02]  /*8a40*/  MOV R6, 0x3f800000 ;  /* 0x3f80000000067802 */ /* 0x000fc40000000f00 */
[----:B------:R-:W-:Y:S01]  /*8a50*/  MOV R2, 0x3f800000 ;  /* 0x3f80000000027802 */ /* 0x000fe20000000f00 */
[----:B--2---:R-:W-:Y:S01]  /*8a60*/  FADD R0, R0, R9 ;  /* 0x0000000900007221 */ /* 0x004fe20000000000 */
[----:B------:R-:W-:Y:S02]  /*8a70*/  IMAD.MOV.U32 R9, RZ, RZ, 0x7f800000 ;  /* 0x7f800000ff097424 */ /* 0x000fe400078e00ff */
[----:B---3--:R-:W-:Y:S02]  /*8a80*/  FADD R122, R3, R10 ;  /* 0x0000000a037a7221 */ /* 0x008fe40000000000 */
[----:B------:R-:W2:Y:S04]  /*8a90*/  SHFL.BFLY PT, R5, R0, 0x2, 0x1f ;  /* 0x0c401f0000057f89 */ /* 0x000ea800000e0000 */
[----:B------:R-:W3:Y:S01]  /*8aa0*/  SHFL.BFLY PT, R123, R122, 0x2, 0x1f ;  /* 0x0c401f007a7b7f89 */ /* 0x000ee200000e0000 */
[C---:B--2---:R-:W-:Y:S01]  /*8ab0*/  FSETP.NE.AND P0, PT, R0.reuse, -R5, PT ;  /* 0x800000050000720b */ /* 0x044fe20003f05000 */
[----:B------:R-:W-:Y:S01]  /*8ac0*/  FADD R4, R0, R5 ;  /* 0x0000000500047221 */ /* 0x000fe20000000000 */
[----:B---3--:R-:W-:-:S11]  /*8ad0*/  FADD R5, R122, R123 ;  /* 0x0000007b7a057221 */ /* 0x008fd60000000000 */
[----:B------:R-:W-:Y:S05]  /*8ae0*/  @!P0 BRA `(.L_x_52) ;  /* 0x0000000000588947 */ /* 0x000fea0003800000 */
[----:B------:R-:W-:Y:S01]  /*8af0*/  IADD3 R0, R4, 0x1800000, RZ ;  /* 0x0180000004007810 */ /* 0x000fe20007ffe0ff */
[----:B------:R-:W-:Y:S03]  /*8b00*/  BSSY B1, `(.L_x_53) ;  /* 0x000000d000017945 */ /* 0x000fe60003800000 */
[----:B------:R-:W-:-:S04]  /*8b10*/  LOP3.LUT R0, R0, 0x7f800000, RZ, 0xc0, !PT ;  /* 0x7f80000000007812 */ /* 0x000fc800078ec0ff */
[----:B------:R-:W-:-:S13]  /*8b20*/  ISETP.GT.U32.AND P0, PT, R0, 0x1ffffff, PT ;  /* 0x01ffffff0000780c */ /* 0x000fda0003f04070 */
[----:B------:R-:W-:Y:S05]  /*8b30*/  @P0 BRA `(.L_x_54) ;  /* 0x0000000000140947 */ /* 0x000fea0003800000 */
[----:B------:R-:W-:Y:S02]  /*8b40*/  MOV R2, R4 ;  /* 0x0000000400027202 */ /* 0x000fe40000000f00 */
[----:B------:R-:W-:-:S07]  /*8b50*/  MOV R121, 0x8b70 ;  /* 0x00008b7000797802 */ /* 0x000fce0000000f00 */
[----:B-1----:R-:W-:Y:S05]  /*8b60*/  CALL.REL.NOINC `($__internal_0_$__cuda_sm20_rcp_rn_f32_slowpath) ;  /* 0x0000002400bc7944 */ /* 0x002fea0003c00000 */
[----:B------:R-:W-:Y:S01]  /*8b70*/  MOV R2, R0 ;  /* 0x0000000000027202 */ /* 0x000fe20000000f00 */
[----:B------:R-:W-:Y:S06]  /*8b80*/  BRA `(.L_x_55) ;  /* 0x0000000000107947 */ /* 0x000fec0003800000 */
.L_x_54:
[----:B------:R-:W2:Y:S02]  /*8b90*/  MUFU.RCP R3, R4 ;  /* 0x0000000400037308 */ /* 0x000ea40000001000 */
[----:B--2---:R-:W-:-:S04]  /*8ba0*/  FFMA R0, R4, R3, -1 ;  /* 0xbf80000004007423 */ /* 0x004fc80000000003 */
[----:B------:R-:W-:-:S04]  /*8bb0*/  FADD.FTZ R0, -R0, -RZ ;  /* 0x800000ff00007221 */ /* 0x000fc80000010100 */
[----:B------:R-:W-:-:S07]  /*8bc0*/  FFMA R2, R3, R0, R3 ;  /* 0x0000000003027223 */ /* 0x000fce0000000003 */
.L_x_55:
[----:B------:R-:W-:Y:S05]  /*8bd0*/  BSYNC B1 ;  /* 0x0000000000017941 */ /* 0x000fea0003800000 */
.L_x_53:
[----:B------:R-:W-:Y:S01]  /*8be0*/  FSETP.GEU.AND P0, PT, |R4|, 1.175494350822287508e-38, PT ;  /* 0x008000000400780b */ /* 0x000fe20003f0e200 */
[----:B------:R-:W-:-:S12]  /*8bf0*/  ULDC UR6, c[0x0][0x600] ;  /* 0x0001800000067ab9 */ /* 0x000fd80000000800 */
[----:B------:R-:W-:-:S04]  /*8c00*/  @!P0 FMUL R4, R4, 16777216 ;  /* 0x4b80000004048820 */ /* 0x000fc80000400000 */
[----:B------:R-:W2:Y:S02]  /*8c10*/  MUFU.LG2 R0, R4 ;  /* 0x0000000400007308 */ /* 0x000ea40000000c00 */
[----:B--2---:R-:W-:-:S04]  /*8c20*/  @!P0 FADD R0, R0, -24 ;  /* 0xc1c0000000008421 */ /* 0x004fc80000000000 */
[----:B------:R-:W-:-:S04]  /*8c30*/  FMUL R9, R0, 0.69314718246459960938 ;  /* 0x3f31721800097820 */ /* 0x000fc80000400000 */
[----:B------:R-:W-:-:S07]  /*8c40*/  FFMA R9, R156, UR6, R9 ;  /* 0x000000069c097c23 */ /* 0x000fce0008000009 */
.L_x_52:
[----:B------:R-:W-:Y:S05]  /*8c50*/  BSYNC B0 ;  /* 0x0000000000007941 */ /* 0x000fea0003800000 */
.L_x_51:
[----:B------:R-:W-:Y:S01]  /*8c60*/  FSETP.NE.AND P0, PT, R122, -R123, PT ;  /* 0x8000007b7a00720b */ /* 0x000fe20003f05000 */
[----:B------:R-:W-:Y:S01]  /*8c70*/  ULDC UR4, c[0x0][0x608] ;  /* 0x0001820000047ab9 */ /* 0x000fe20000000800 */
[----:B------:R-:W-:Y:S01]  /*8c80*/  BSSY B0, `(.L_x_56) ;  /* 0x0000049000007945 */ /* 0x000fe20003800000 */
[----:B------:R-:W-:-:S04]  /*8c90*/  FMUL R2, R2, UR4 ;  /* 0x0000000402027c20 */ /* 0x000fc80008400000 */
        /* <DEDUP_REMOVED lines=48> */
[----:B------:R-:W-:Y:S06]  /*8fa0*/  @!P0 BRA `(.L_x_57) ;  /* 0x0000000000588947 */ /* 0x000fec0003800000 */
[----:B------:R-:W-:Y:S01]  /*8fb0*/  IADD3 R0, R5, 0x1800000, RZ ;  /* 0x0180000005007810 */ /* 0x000fe20007ffe0ff */
[----:B------:R-:W-:Y:S03]  /*8fc0*/  BSSY B1, `(.L_x_58) ;  /* 0x000000d000017945 */ /* 0x000fe60003800000 */
[----:B------:R-:W-:-:S04]  /*8fd0*/  LOP3.LUT R0, R0, 0x7f800000, RZ, 0xc0, !PT ;  /* 0x7f80000000007812 */ /* 0x000fc800078ec0ff */
[----:B------:R-:W-:-:S13]  /*8fe0*/  ISETP.GT.U32.AND P0, PT, R0, 0x1ffffff, PT ;  /* 0x01ffffff0000780c */ /* 0x000fda0003f04070 */
[----:B------:R-:W-:Y:S05]  /*8ff0*/  @P0 BRA `(.L_x_59) ;  /* 0x0000000000140947 */ /* 0x000fea0003800000 */
[----:B------:R-:W-:Y:S01]  /*9000*/  IMAD.MOV.U32 R2, RZ, RZ, R5 ;  /* 0x000000ffff027224 */ /* 0x000fe200078e0005 */
[----:B------:R-:W-:-:S07]  /*9010*/  MOV R121, 0x9030 ;  /* 0x0000903000797802 */ /* 0x000fce0000000f00 */
[----:B-1----:R-:W-:Y:S05]  /*9020*/  CALL.REL.NOINC `($__internal_0_$__cuda_sm20_rcp_rn_f32_slowpath) ;  /* 0x00000020008c7944 */ /* 0x002fea0003c00000 */
[----:B------:R-:W-:Y:S01]  /*9030*/  MOV R6, R0 ;  /* 0x0000000000067202 */ /* 0x000fe20000000f00 */
[----:B------:R-:W-:Y:S06]  /*9040*/  BRA `(.L_x_60) ;  /* 0x0000000000107947 */ /* 0x000fec0003800000 */
.L_x_59:
[----:B------:R-:W2:Y:S02]  /*9050*/  MUFU.RCP R6, R5 ;  /* 0x0000000500067308 */ /* 0x000ea40000001000 */
[----:B--2---:R-:W-:-:S04]  /*9060*/  FFMA R0, R5, R6, -1 ;  /* 0xbf80000005007423 */ /* 0x004fc80000000006 */
[----:B------:R-:W-:-:S04]  /*9070*/  FADD.FTZ R3, -R0, -RZ ;  /* 0x800000ff00037221 */ /* 0x000fc80000010100 */
[----:B------:R-:W-:-:S07]  /*9080*/  FFMA R6, R6, R3, R6 ;  /* 0x0000000306067223 */ /* 0x000fce0000000006 */
.L_x_60:
[----:B------:R-:W-:Y:S05]  /*9090*/  BSYNC B1 ;  /* 0x0000000000017941 */ /* 0x000fea0003800000 */
.L_x_58:
[----:B------:R-:W-:Y:S01]  /*90a0*/  FSETP.GEU.AND P0, PT, |R5|, 1.175494350822287508e-38, PT ;  /* 0x008000000500780b */ /* 0x000fe20003f0e200 */
[----:B------:R-:W-:-:S12]  /*90b0*/  ULDC UR4, c[0x0][0x600] ;  /* 0x0001800000047ab9 */ /* 0x000fd80000000800 */
[----:B------:R-:W-:-:S04]  /*90c0*/  @!P0 FMUL R5, R5, 16777216 ;  /* 0x4b80000005058820 */ /* 0x000fc80000400000 */
[----:B------:R-:W2:Y:S02]  /*90d0*/  MUFU.LG2 R0, R5 ;  /* 0x0000000500007308 */ /* 0x000ea40000000c00 */
[----:B--2---:R-:W-:-:S04]  /*90e0*/  @!P0 FADD R0, R0, -24 ;  /* 0xc1c0000000008421 */ /* 0x004fc80000000000 */
[----:B------:R-:W-:-:S04]  /*90f0*/  FMUL R7, R0, 0.69314718246459960938 ;  /* 0x3f31721800077820 */ /* 0x000fc80000400000 */
[----:B------:R-:W-:-:S07]  /*9100*/  FFMA R7, R8, UR4, R7 ;  /* 0x0000000408077c23 */ /* 0x000fce0008000007 */
.L_x_57:
[----:B------:R-:W-:Y:S05]  /*9110*/  BSYNC B0 ;  /* 0x0000000000007941 */ /* 0x000fea0003800000 */
.L_x_56:
[C---:B------:R-:W-:Y:S01]  /*9120*/  LOP3.LUT P0, RZ, R17.reuse, 0x3, RZ, 0xc0, !PT ;  /* 0x0000000311ff7812 */ /* 0x040fe2000780c0ff */
[----:B------:R-:W-:Y:S01]  /*9130*/  ULDC UR4, c[0x0][0x608] ;  /* 0x0001820000047ab9 */ /* 0x000fe20000000800 */
[----:B------:R-:W-:Y:S01]  /*9140*/  LOP3.LUT R18, R17, 0x7f, RZ, 0xc0, !PT ;  /* 0x0000007f11127812 */ /* 0x000fe200078ec0ff */
[----:B------:R-:W-:Y:S01]  /*9150*/  ULDC.64 UR8, c[0x0][0x208] ;  /* 0x0000820000087ab9 */ /* 0x000fe20000000a00 */
[----:B------:R-:W-:Y:S01]  /*9160*/  FMUL R6, R6, UR4 ;  /* 0x0000000406067c20 */ /* 0x000fe20008400000 */
[----:B------:R-:W-:Y:S01]  /*9170*/  BSSY B0, `(.L_x_61) ;  /* 0x0000018000007945 */ /* 0x000fe20003800000 */
[----:B------:R-:W-:-:S07]  /*9180*/  SHF.R.U32.HI R19, RZ, 0x5, R18 ;  /* 0x00000005ff137819 */ /* 0x000fce0000011612 */
[----:B------:R-:W-:Y:S05]  /*9190*/  @P0 BRA `(.L_x_62) ;  /* 0x0000000000540947 */ /* 0x000fea0003800000 */
[----:B------:R-:W2:Y:S01]  /*91a0*/  S2UR UR4, SR_CTAID.X ;  /* 0x00000000000479c3 */ /* 0x000ea20000002500 */
[----:B------:R-:W-:Y:S02]  /*91b0*/  SHF.R.U32.HI R0, RZ, 0x2, R17 ;  /* 0x00000002ff007819 */ /* 0x000fe40000011611 */
[----:B------:R-:W-:Y:S02]  /*91c0*/  SHF.L.U32 R3, R19, 0x4, RZ ;  /* 0x0000000413037819 */ /* 0x000fe400000006ff */
[----:B------:R-:W-:-:S04]  /*91d0*/  LOP3.LUT R0, R0, 0x7, RZ, 0xc0, !PT ;  /* 0x0000000700007812 */ /* 0x000fc800078ec0ff */
[----:B------:R-:W-:Y:S01]  /*91e0*/  LOP3.LUT R0, R3, 0xfffffff0, R0, 0xe2, !PT ;  /* 0xfffffff003007812 */ /* 0x000fe200078ee200 */
[----:B--2---:R-:W-:-:S03]  /*91f0*/  USHF.L.U32 UR6, UR4, 0x6, URZ ;  /* 0x0000000604067899 */ /* 0x004fc6000800063f */
[----:B------:R-:W-:Y:S02]  /*9200*/  ULDC.64 UR4, c[0x0][0x688] ;  /* 0x0001a20000047ab9 */ /* 0x000fe40000000a00 */
[----:B------:R-:W-:Y:S02]  /*9210*/  UIMAD UR4, UR36, UR4, UR6 ;  /* 0x00000004240472a4 */ /* 0x000fe4000f8e0206 */
[----:B------:R-:W-:Y:S02]  /*9220*/  LOP3.LUT R2, R0, UR6, RZ, 0xfc, !PT ;  /* 0x0000000600027c12 */ /* 0x000fe4000f8efcff */
[----:B------:R-:W-:Y:S02]  /*9230*/  UIMAD UR4, UR37, UR5, UR4 ;  /* 0x00000005250472a4 */ /* 0x000fe4000f8e0204 */
[C---:B------:R-:W-:Y:S01]  /*9240*/  IADD3 R3, R2.reuse, 0x8, RZ ;  /* 0x0000000802037810 */ /* 0x040fe20007ffe0ff */
[----:B------:R-:W-:Y:S02]  /*9250*/  ULDC UR5, c[0x0][0x288] ;  /* 0x0000a20000057ab9 */ /* 0x000fe40000000800 */
[----:B------:R-:W-:-:S02]  /*9260*/  ISETP.GE.U32.AND P0, PT, R2, UR5, PT ;  /* 0x0000000502007c0c */ /* 0x000fc4000bf06070 */
[----:B------:R-:W-:Y:S02]  /*9270*/  IADD3 R0, P2, R0, UR4, RZ ;  /* 0x0000000400007c10 */ /* 0x000fe4000ff5e0ff */
[----:B------:R-:W-:Y:S01]  /*9280*/  ISETP.GE.U32.AND P1, PT, R3, UR5, PT ;  /* 0x0000000503007c0c */ /* 0x000fe2000bf26070 */
[----:B------:R-:W-:Y:S01]  /*9290*/  ULDC.64 UR4, c[0x0][0x680] ;  /* 0x0001a00000047ab9 */ /* 0x000fe20000000a00 */
[----:B------:R-:W-:Y:S02]  /*92a0*/  IADD3.X R3, RZ, RZ, RZ, P2, !PT ;  /* 0x000000ffff037210 */ /* 0x000fe400017fe4ff */
[----:B------:R-:W-:-:S04]  /*92b0*/  LEA R2, P2, R0, UR4, 0x2 ;  /* 0x0000000400027c11 */ /* 0x000fc8000f8410ff */
[----:B------:R-:W-:-:S05]  /*92c0*/  LEA.HI.X R3, R0, UR5, R3, 0x2, P2 ;  /* 0x0000000500037c11 */ /* 0x000fca00090f1403 */
[----:B------:R2:W-:Y:S04]  /*92d0*/  @!P0 STG.E desc[UR8][R2.64], R9 ;  /* 0x0000000902008986 */ /* 0x0005e8000c101908 */
[----:B------:R2:W-:Y:S02]  /*92e0*/  @!P1 STG.E desc[UR8][R2.64+0x20], R7 ;  /* 0x0000200702009986 */ /* 0x0005e4000c101908 */
.L_x_62:
[----:B------:R-:W-:Y:S05]  /*92f0*/  BSYNC B0 ;  /* 0x0000000000007941 */ /* 0x000fea0003800000 */
.L_x_61:
[----:B------:R-:W-:Y:S01]  /*9300*/  ULDC.64 UR4, c[0x0][0x730] ;  /* 0x0001cc0000047ab9 */ /* 0x000fe20000000a00 */
[-C--:B------:R-:W-:Y:S01]  /*9310*/  FMUL R26, R26, R6.reuse ;  /* 0x000000061a1a7220 */ /* 0x080fe20000400000 */
[----:B------:R-:W-:Y:S01]  /*9320*/  ISETP.NE.U32.AND P0, PT, RZ, UR4, PT ;  /* 0x00000004ff007c0c */ /* 0x000fe2000bf05070 */
[-C--:B------:R-:W-:Y:S01]  /*9330*/  FMUL R22, R27, R6.reuse ;  /* 0x000000061b167220 */ /* 0x080fe20000400000 */
[-C--:B------:R-:W-:Y:S01]  /*9340*/  FMUL R30, R30, R6.reuse ;  /* 0x000000061e1e7220 */ /* 0x080fe20000400000 */
[-C--:B-1----:R-:W-:Y:S01]  /*9350*/  FMUL R120, R31, R6.reuse ;  /* 0x000000061f787220 */ /* 0x082fe20000400000 */
[----:B------:R-:W-:Y:S01]  /*9360*/  ISETP.NE.AND.EX P0, PT, RZ, UR5, PT, P0 ;  /* 0x00000005ff007c0c */ /* 0x000fe2000bf05300 */
        /* <DEDUP_REMOVED lines=44> */
[----:B------:R-:W-:Y:S06]  /*9630*/  @P0 BRA `(.L_x_63) ;  /* 0x0000000000200947 */ /* 0x000fec0003800000 */
[----:B------:R-:W-:Y:S02]  /*9640*/  ULDC.64 UR4, c[0x0][0x728] ;  /* 0x0001ca0000047ab9 */ /* 0x000fe40000000a00 */
[----:B------:R-:W-:-:S04]  /*9650*/  ISETP.NE.U32.AND P0, PT, RZ, UR4, PT ;  /* 0x00000004ff007c0c */ /* 0x000fc8000bf05070 */
[----:B------:R-:W-:-:S13]  /*9660*/  ISETP.NE.AND.EX P0, PT, RZ, UR5, PT, P0 ;  /* 0x00000005ff007c0c */ /* 0x000fda000bf05300 */
[----:B------:R-:W-:Y:S05]  /*9670*/  @!P0 BRA `(.L_x_64) ;  /* 0x00000000000c8947 */ /* 0x000fea0003800000 */
[----:B--2---:R-:W1:Y:S02]  /*9680*/  LDC.64 R2, c[0x0][0x728] ;  /* 0x0001ca00ff027b82 */ /* 0x004e640000000a00 */
[----:B-1----:R3:W5:Y:S01]  /*9690*/  LDG.E R2, desc[UR8][R2.64] ;  /* 0x0000000802027981 */ /* 0x002762000c1e1900 */
[----:B------:R-:W-:Y:S05]  /*96a0*/  BRA `(.L_x_63) ;  /* 0x0000000000047947 */ /* 0x000fea0003800000 */
.L_x_64:
[----:B--2---:R-:W1:Y:S02]  /*96b0*/  LDC R2, c[0x0][0x720] ;  /* 0x0001c800ff027b82 */ /* 0x004e640000000800 */
.L_x_63:
[----:B------:R-:W-:Y:S01]  /*96c0*/  MOV R0, RZ ;  /* 0x000000ff00007202 */ /* 0x000fe20000000f00 */
[----:B-1---5:R-:W-:-:S03]  /*96d0*/  IMAD.MOV.U32 R83, RZ, RZ, R2 ;  /* 0x000000ffff537224 */ /* 0x022fc600078e0002 */
[----:B------:R-:W-:-:S13]  /*96e0*/  LOP3.LUT P0, RZ, R0, 0x1bf, RZ, 0xc0, !PT ;  /* 0x000001bf00ff7812 */ /* 0x000fda000780c0ff */
[----:B------:R-:W-:Y:S05]  /*96f0*/  @!P0 BRA `(.L_x_65) ;  /* 0x0000000000408947 */ /* 0x000fea0003800000 */
[----:B------:R-:W-:Y:S01]  /*9700*/  MOV R0, 0x0 ;  /* 0x0000000000007802 */ /* 0x000fe20000000f00 */
[----:B------:R-:W-:Y:S01]  /*9710*/  ULDC.64 UR4, c[0x4][0x70] ;  /* 0x01001c0000047ab9 */ /* 0x000fe20000000a00 */
[----:B------:R-:W-:Y:S01]  /*9720*/  ULDC.64 UR6, c[0x4][0x8] ;  /* 0x0100020000067ab9 */ /* 0x000fe20000000a00 */
[----:B------:R-:W-:Y:S01]  /*9730*/  MOV R4, UR4 ;  /* 0x0000000400047c02 */ /* 0x000fe20008000f00 */
[----:B--23--:R1:W2:Y:S01]  /*9740*/  LDC.64 R2, c[0x4][R0] ;  /* 0x0100000000027b82 */ /* 0x00c2a20000000a00 */
[----:B------:R-:W-:Y:S01]  /*9750*/  MOV R5, UR5 ;  /* 0x0000000500057c02 */ /* 0x000fe20008000f00 */
[----:B------:R-:W-:Y:S01]  /*9760*/  ULDC.64 UR4, c[0x4][0x78] ;  /* 0x01001e0000047ab9 */ /* 0x000fe20000000a00 */
[----:B------:R-:W-:Y:S01]  /*9770*/  IMAD.U32 R10, RZ, RZ, UR6 ;  /* 0x00000006ff0a7e24 */ /* 0x000fe2000f8e00ff */
[----:B------:R-:W-:Y:S02]  /*9780*/  MOV R6, UR4 ;  /* 0x0000000400067c02 */ /* 0x000fe40008000f00 */
[----:B------:R-:W-:-:S02]  /*9790*/  MOV R7, UR5 ;  /* 0x0000000500077c02 */ /* 0x000fc40008000f00 */
[----:B------:R-:W-:Y:S02]  /*97a0*/  MOV R11, UR7 ;  /* 0x00000007000b7c02 */ /* 0x000fe40008000f00 */
[----:B------:R-:W-:Y:S02]  /*97b0*/  MOV R8, 0x70 ;  /* 0x0000007000087802 */ /* 0x000fe40000000f00 */
[----:B------:R-:W-:Y:S02]  /*97c0*/  MOV R12, 0x1 ;  /* 0x00000001000c7802 */ /* 0x000fe40000000f00 */
[----:B-1----:R-:W-:-:S07]  /*97d0*/  MOV R13, RZ ;  /* 0x000000ff000d7202 */ /* 0x002fce0000000f00 */
[----:B------:R-:W-:-:S07]  /*97e0*/  LEPC R20, `(.L_x_65) ;  /* 0x000000001014794e */ /* 0x000fce0000000000 */
[----:B--2---:R-:W-:Y:S05]  /*97f0*/  CALL.ABS.NOINC R2 ;  /* 0x0000000002007343 */ /* 0x004fea0003c00000 */
.L_x_65:
[----:B------:R-:W-:-:S13]  /*9800*/  LOP3.LUT P0, RZ, R16, 0x1bf, RZ, 0xc0, !PT ;  /* 0x000001bf10ff7812 */ /* 0x000fda000780c0ff */
[----:B------:R-:W-:Y:S05]  /*9810*/  @!P0 BRA `(.L_x_66) ;  /* 0x0000000000408947 */ /* 0x000fea0003800000 */
[----:B------:R-:W-:Y:S01]  /*9820*/  MOV R0, 0x0 ;  /* 0x0000000000007802 */ /* 0x000fe20000000f00 */
[----:B------:R-:W-:Y:S01]  /*9830*/  ULDC.64 UR4, c[0x4][0x70] ;  /* 0x01001c0000047ab9 */ /* 0x000fe20000000a00 */
[----:B------:R-:W-:Y:S01]  /*9840*/  ULDC.64 UR6, c[0x4][0x78] ;  /* 0x01001e0000067ab9 */ /* 0x000fe20000000a00 */
[----:B------:R-:W-:Y:S01]  /*9850*/  IMAD.U32 R4, RZ, RZ, UR4 ;  /* 0x00000004ff047e24 */ /* 0x000fe2000f8e00ff */
[----:B--23--:R1:W2:Y:S01]  /*9860*/  LDC.64 R2, c[0x4][R0] ;  /* 0x0100000000027b82 */ /* 0x00c2a20000000a00 */
[----:B------:R-:W-:Y:S01]  /*9870*/  MOV R5, UR5 ;  /* 0x0000000500057c02 */ /* 0x000fe20008000f00 */
[----:B------:R-:W-:Y:S01]  /*9880*/  ULDC.64 UR4, c[0x4][0x10] ;  /* 0x0100040000047ab9 */ /* 0x000fe20000000a00 */
[----:B------:R-:W-:Y:S01]  /*9890*/  MOV R6, UR6 ;  /* 0x0000000600067c02 */ /* 0x000fe20008000f00 */
[----:B------:R-:W-:Y:S01]  /*98a0*/  IMAD.U32 R11, RZ, RZ, UR5 ;  /* 0x00000005ff0b7e24 */ /* 0x000fe2000f8e00ff */
[----:B------:R-:W-:Y:S02]  /*98b0*/  MOV R7, UR7 ;  /* 0x0000000700077c02 */ /* 0x000fe40008000f00 */
[----:B------:R-:W-:-:S02]  /*98c0*/  MOV R10, UR4 ;  /* 0x00000004000a7c02 */ /* 0x000fc40008000f00 */
[----:B------:R-:W-:Y:S02]  /*98d0*/  MOV R8, 0x70 ;  /* 0x0000007000087802 */ /* 0x000fe40000000f00 */
[----:B------:R-:W-:Y:S02]  /*98e0*/  MOV R12, 0x1 ;  /* 0x00000001000c7802 */ /* 0x000fe40000000f00 */
[----:B-1----:R-:W-:-:S07]  /*98f0*/  MOV R13, RZ ;  /* 0x000000ff000d7202 */ /* 0x002fce0000000f00 */
[----:B------:R-:W-:-:S07]  /*9900*/  LEPC R20, `(.L_x_66) ;  /* 0x000000001014794e */ /* 0x000fce0000000000 */
[----:B--2---:R-:W-:Y:S05]  /*9910*/  CALL.ABS.NOINC R2 ;  /* 0x0000000002007343 */ /* 0x004fea0003c00000 */
.L_x_66:
[----:B------:R-:W-:Y:S01]  /*9920*/  ULDC.64 UR4, c[0x0][0x730] ;  /* 0x0001cc0000047ab9 */ /* 0x000fe20000000a00 */
[----:B------:R-:W-:Y:S02]  /*9930*/  SHF.L.U32 R0, R17, 0x5, RZ ;  /* 0x0000000511007819 */ /* 0x000fe400000006ff */
[----:B------:R-:W-:Y:S02]  /*9940*/  ISETP.NE.U32.AND P0, PT, RZ, UR4, PT ;  /* 0x00000004ff007c0c */ /* 0x000fe4000bf05070 */
[----:B--23--:R-:W-:Y:S02]  /*9950*/  SHF.R.U32.HI R3, RZ, 0x1, R17 ;  /* 0x00000001ff037819 */ /* 0x00cfe40000011611 */
[----:B------:R-:W-:Y:S02]  /*9960*/  ISETP.NE.AND.EX P0, PT, RZ, UR5, PT, P0 ;  /* 0x00000005ff007c0c */ /* 0x000fe4000bf05300 */
[C---:B------:R-:W-:Y:S02]  /*9970*/  LOP3.LUT R2, R0.reuse, 0xc0, RZ, 0xc0, !PT ;  /* 0x000000c000027812 */ /* 0x040fe400078ec0ff */
[----:B------:R-:W-:-:S02]  /*9980*/  LOP3.LUT R4, R0, 0x20, RZ, 0xc0, !PT ;  /* 0x0000002000047812 */ /* 0x000fc400078ec0ff */
[----:B------:R-:W-:Y:S01]  /*9990*/  LOP3.LUT R2, R2, 0x8, R3, 0xf8, !PT ;  /* 0x0000000802027812 */ /* 0x000fe200078ef803 */
[----:B------:R-:W-:Y:S01]  /*99a0*/  IMAD.SHL.U32 R3, R17, 0x4, RZ ;  /* 0x0000000411037824 */ /* 0x000fe200078e00ff */
[----:B------:R-:W-:Y:S02]  /*99b0*/  IADD3 R18, R18, 0x1f, RZ ;  /* 0x0000001f12127810 */ /* 0x000fe40007ffe0ff */
[----:B------:R-:W-:Y:S02]  /*99c0*/  LEA R4, R19, R4, 0x9 ;  /* 0x0000000413047211 */ /* 0x000fe400078e48ff */
[----:B------:R-:W-:Y:S01]  /*99d0*/  LOP3.LUT R3, R2, 0x18, R3, 0x78, !PT ;  /* 0x0000001802037812 */ /* 0x000fe200078e7803 */
[----:B------:R-:W1:Y:S01]  /*99e0*/  @P0 LDC R83, c[0x0][0x720] ;  /* 0x0001c800ff530b82 */ /* 0x000e620000000800 */
[----:B------:R-:W-:Y:S02]  /*99f0*/  LOP3.LUT R0, R0, 0x100, RZ, 0xc0, !PT ;  /* 0x0000010000007812 */ /* 0x000fe400078ec0ff */
[----:B------:R-:W-:-:S02]  /*9a00*/  ISETP.GT.U32.AND P1, PT, R18, 0x3e, PT ;  /* 0x0000003e1200780c */ /* 0x000fc40003f24070 */
[----:B------:R-:W-:Y:S02]  /*9a10*/  IADD3 R3, R3, R4, R0 ;  /* 0x0000000403037210 */ /* 0x000fe40007ffe000 */
[----:B------:R-:W-:Y:S02]  /*9a20*/  LOP3.LUT P0, RZ, R17, 0x4, RZ, 0xc0, !PT ;  /* 0x0000000411ff7812 */ /* 0x000fe4000780c0ff */
[----:B------:R-:W-:-:S05]  /*9a30*/  LEA R3, R3, R16, 0x1 ;  /* 0x0000001003037211 */ /* 0x000fca00078e08ff */
[----:B------:R-:W-:Y:S02]  /*9a40*/  VIADD R19, R3, 0x1000 ;  /* 0x0000100003137836 */ /* 0x000fe40000000000 */
[-C--:B-1----:R-:W-:Y:S01]  /*9a50*/  FMUL R5, R26, R83.reuse ;  /* 0x000000531a057220 */ /* 0x082fe20000400000 */
        /* <DEDUP_REMOVED lines=16> */
[-C--:B------:R-:W-:Y:S01]  /*9b60*/  FMUL R14, R42, R83.reuse ;  /* 0x000000532a0e7220 */ /* 0x080fe20000400000 */
[----:B------:R-:W-:Y:S01]  /*9b70*/  MOV R0, 0x10 ;  /* 0x0000001000007802 */ /* 0x000fe20000000f00 */
        /* <DEDUP_REMOVED lines=79> */
[----:B------:R-:W-:Y:S01]  /*a070*/  FMUL R83, R118, R83 ;  /* 0x0000005376537220 */ /* 0x000fe20000400000 */
[----:B------:R-:W-:-:S02]  /*a080*/  F2FP.F16.F32.PACK_AB R4, R25, R4 ;  /* 0x000000041904723e */ /* 0x000fc400000000ff */
[----:B------:R-:W-:Y:S02]  /*a090*/  F2FP.F16.F32.PACK_AB R6, R29, R6 ;  /* 0x000000061d06723e */ /* 0x000fe400000000ff */
[----:B------:R-:W-:Y:S02]  /*a0a0*/  F2FP.F16.F32.PACK_AB R7, R2, R7 ;  /* 0x000000070207723e */ /* 0x000fe400000000ff */
[----:B------:R-:W-:Y:S02]  /*a0b0*/  F2FP.F16.F32.PACK_AB R8, R33, R8 ;  /* 0x000000082108723e */ /* 0x000fe400000000ff */
[----:B------:R-:W-:Y:S02]  /*a0c0*/  F2FP.F16.F32.PACK_AB R10, R37, R36 ;  /* 0x00000024250a723e */ /* 0x000fe400000000ff */
[----:B------:R-:W-:Y:S02]  /*a0d0*/  F2FP.F16.F32.PACK_AB R11, R12, R11 ;  /* 0x0000000b0c0b723e */ /* 0x000fe400000000ff */
[----:B------:R-:W-:Y:S01]  /*a0e0*/  SEL R0, R0, 0xfffffff0, !P0 ;  /* 0xfffffff000007807 */ /* 0x000fe20004000000 */
[----:B------:R-:W-:Y:S06]  /*a0f0*/  @P1 BRA `(.L_x_67) ;  /* 0x0000000000041947 */ /* 0x000fec0003800000 */
[----:B------:R-:W-:-:S04]  /*a100*/  DEPBAR.LE SB0, 0x1 ;  /* 0x000080400000791a */ /* 0x000fc80000000000 */
.L_x_67:
[----:B------:R-:W-:Y:S05]  /*a110*/  WARPSYNC.ALL ;  /* 0x0000000000007948 */ /* 0x000fea0003800000 */
[----:B------:R-:W-:Y:S01]  /*a120*/  BAR.SYNC.DEFER_BLOCKING 0x1, 0x80 ;  /* 0x0042000000007b1d */ /* 0x000fe20000010000 */
[C---:B------:R-:W-:Y:S02]  /*a130*/  LEA R19, R0.reuse, R19, 0x1 ;  /* 0x0000001300137211 */ /* 0x040fe400078e08ff */
[----:B------:R-:W-:Y:S02]  /*a140*/  LEA R0, R0, R3, 0x1 ;  /* 0x0000000300007211 */ /* 0x000fe400078e08ff */
[----:B------:R-:W-:Y:S01]  /*a150*/  F2FP.F16.F32.PACK_AB R13, R13, R14 ;  /* 0x0000000e0d0d723e */ /* 0x000fe200000000ff */
[----:B------:R-:W-:Y:S01]  /*a160*/  BSSY B0, `(.L_x_68) ;  /* 0x000001e000007945 */ /* 0x000fe20003800000 */
[----:B------:R-:W-:-:S02]  /*a170*/  F2FP.F16.F32.PACK_AB R21, R21, R22 ;  /* 0x000000161515723e */ /* 0x000fc400000000ff */
[----:B------:R-:W-:Y:S02]  /*a180*/  F2FP.F16.F32.PACK_AB R12, R41, R40 ;  /* 0x00000028290c723e */ /* 0x000fe400000000ff */
[----:B------:R-:W-:Y:S02]  /*a190*/  F2FP.F16.F32.PACK_AB R14, R45, R44 ;  /* 0x0000002c2d0e723e */ /* 0x000fe400000000ff */
[----:B------:R-:W-:Y:S02]  /*a1a0*/  F2FP.F16.F32.PACK_AB R15, R15, R18 ;  /* 0x000000120f0f723e */ /* 0x000fe400000000ff */
[----:B------:R-:W-:Y:S02]  /*a1b0*/  F2FP.F16.F32.PACK_AB R20, R20, R17 ;  /* 0x000000111414723e */ /* 0x000fe400000000ff */
[----:B------:R-:W-:Y:S02]  /*a1c0*/  F2FP.F16.F32.PACK_AB R22, R53, R52 ;  /* 0x000000343516723e */ /* 0x000fe400000000ff */
[----:B------:R-:W-:Y:S01]  /*a1d0*/  F2FP.F16.F32.PACK_AB R23, R23, R24 ;  /* 0x000000181717723e */ /* 0x000fe200000000ff */
[----:B------:R1:W-:Y:S04]  /*a1e0*/  STSM.16.M88.4 [R3], R4 ;  /* 0x0000000403007844 */ /* 0x0003e80000000200 */
[----:B------:R1:W-:Y:S01]  /*a1f0*/  STSM.16.M88.4 [R0], R8 ;  /* 0x0000000800007844 */ /* 0x0003e20000000200 */
[----:B------:R-:W-:Y:S01]  /*a200*/  @!PT LDS RZ, [RZ] ;  /* 0x00000000fffff984 */ /* 0x000fe20000000800 */
[----:B------:R-:W-:Y:S01]  /*a210*/  @!PT LDS RZ, [RZ] ;  /* 0x00000000fffff984 */ /* 0x000fe20000000800 */
[----:B------:R-:W-:Y:S01]  /*a220*/  @!PT LDS RZ, [RZ] ;  /* 0x00000000fffff984 */ /* 0x000fe20000000800 */
[----:B------:R-:W-:Y:S01]  /*a230*/  @!PT LDS RZ, [RZ] ;  /* 0x00000000fffff984 */ /* 0x000fe20000000800 */
[----:B------:R2:W-:Y:S06]  /*a240*/  MEMBAR.ALL.CTA ;  /* 0x0000000000007992 */ /* 0x0005ec0000008000 */
[----:B--2---:R-:W2:Y:S02]  /*a250*/  FENCE.VIEW.ASYNC.S ;  /* 0x00000000000073c6 */ /* 0x004ea40000000000 */
[----:B--2---:R-:W-:Y:S06]  /*a260*/  BAR.SYNC.DEFER_BLOCKING 0x1, 0x80 ;  /* 0x0042000000007b1d */ /* 0x004fec0000010000 */
[----:B------:R-:W-:Y:S05]  /*a270*/  @P1 BRA `(.L_x_69) ;  /* 0x0000000000301947 */ /* 0x000fea0003800000 */
[----:B------:R-:W2:Y:S01]  /*a280*/  S2UR UR10, SR_CTAID.X ;  /* 0x00000000000a79c3 */ /* 0x000ea20000002500 */
[----:B------:R-:W-:Y:S01]  /*a290*/  ULDC.64 UR4, c[0x0][0x198] ;  /* 0x0000660000047ab9 */ /* 0x000fe20000000a00 */
[----:B------:R-:W-:Y:S01]  /*a2a0*/  R2UR UR8, R16 ;  /* 0x00000000100872ca */ /* 0x000fe200000e0000 */
[----:B------:R-:W-:Y:S01]  /*a2b0*/  UIADD3 UR4, UP0, UR4, 0x670, URZ ;  /* 0x0000067004047890 */ /* 0x000fe2000ff1e03f */
[----:B------:R-:W-:Y:S01]  /*a2c0*/  UMOV UR9, URZ ;  /* 0x0000003f00097c82 */ /* 0x000fe20008000000 */
[----:B------:R-:W-:Y:S02]  /*a2d0*/  UMOV UR11, UR36 ;  /* 0x00000024000b7c82 */ /* 0x000fe40008000000 */
[----:B------:R-:W-:Y:S01]  /*a2e0*/  UIADD3.X UR5, URZ, UR5, URZ, UP0, !UPT ;  /* 0x000000053f057290 */ /* 0x000fe200087fe43f */
[----:B------:R-:W-:Y:S01]  /*a2f0*/  UMOV UR12, UR37 ;  /* 0x00000025000c7c82 */ /* 0x000fe20008000000 */
[----:B--2---:R-:W-:-:S09]  /*a300*/  USHF.L.U32 UR10, UR10, 0x6, URZ ;  /* 0x000000060a0a7899 */ /* 0x004fd2000800063f */
[----:B------:R2:W-:Y:S01]  /*a310*/  UTMASTG.4D [UR8], [UR4] ;  /* 0x00000008040073b5 */ /* 0x0005e20008018000 */
[----:B------:R0:W-:Y:S01]  /*a320*/  UTMACMDFLUSH ;  /* 0x00000000000079b7 */ /* 0x0001e20000000000 */
[----:B--2---:R-:W-:-:S04]  /*a330*/  DEPBAR.LE SB0, 0x1 ;  /* 0x000080400000791a */ /* 0x004fc80000000000 */
.L_x_69:
[----:B------:R-:W-:Y:S05]  /*a340*/  BSYNC B0 ;  /* 0x0000000000007941 */ /* 0x000fea0003800000 */
.L_x_68:
[----:B------:R-:W-:Y:S01]  /*a350*/  BAR.SYNC.DEFER_BLOCKING 0x1, 0x80 ;  /* 0x0042000000007b1d */ /* 0x000fe20000010000 */
[----:B-1----:R-:W-:Y:S02]  /*a360*/  F2FP.F16.F32.PACK_AB R4, R57, R56 ;  /* 0x000000383904723e */ /* 0x002fe400000000ff */
[----:B------:R-:W-:Y:S02]  /*a370*/  F2FP.F16.F32.PACK_AB R5, R26, R27 ;  /* 0x0000001b1a05723e */ /* 0x000fe400000000ff */
[----:B------:R-:W-:Y:S01]  /*a380*/  F2FP.F16.F32.PACK_AB R6, R61, R60 ;  /* 0x0000003c3d06723e */ /* 0x000fe200000000ff */
[----:B------:R-:W-:Y:S01]  /*a390*/  BSSY B0, `(.L_x_70) ;  /* 0x000001d000007945 */ /* 0x000fe20003800000 */
[----:B------:R-:W-:Y:S02]  /*a3a0*/  F2FP.F16.F32.PACK_AB R7, R28, R31 ;  /* 0x0000001f1c07723e */ /* 0x000fe400000000ff */
[----:B------:R-:W-:Y:S02]  /*a3b0*/  F2FP.F16.F32.PACK_AB R8, R65, R64 ;  /* 0x000000404108723e */ /* 0x000fe400000000ff */
[----:B------:R-:W-:-:S02]  /*a3c0*/  F2FP.F16.F32.PACK_AB R9, R30, R35 ;  /* 0x000000231e09723e */ /* 0x000fc400000000ff */
[----:B------:R-:W-:Y:S02]  /*a3d0*/  F2FP.F16.F32.PACK_AB R10, R69, R68 ;  /* 0x00000044450a723e */ /* 0x000fe400000000ff */
[----:B------:R-:W-:Y:S01]  /*a3e0*/  F2FP.F16.F32.PACK_AB R11, R32, R39 ;  /* 0x00000027200b723e */ /* 0x000fe200000000ff */
[----:B------:R1:W-:Y:S04]  /*a3f0*/  STSM.16.M88.4 [R3+0x1000], R12 ;  /* 0x0010000c03007844 */ /* 0x0003e80000000200 */
[----:B------:R1:W-:Y:S01]  /*a400*/  STSM.16.M88.4 [R0+0x1000], R20 ;  /* 0x0010001400007844 */ /* 0x0003e20000000200 */
        /* <DEDUP_REMOVED lines=9> */
[----:B------:R-:W-:Y:S01]  /*a4a0*/  R2UR UR8, R16 ;  /* 0x00000000100872ca */ /* 0x000fe200000e0000 */
[----:B------:R-:W-:Y:S01]  /*a4b0*/  ULDC.64 UR4, c[0x0][0x198] ;  /* 0x0000660000047ab9 */ /* 0x000fe20000000a00 */
[----:B------:R-:W-:Y:S01]  /*a4c0*/  UMOV UR9, 0x20 ;  /* 0x0000002000097882 */ /* 0x000fe20000000000 */
[----:B------:R-:W-:Y:S01]  /*a4d0*/  UIADD3 UR4, UP0, UR4, 0x670, URZ ;  /* 0x0000067004047890 */ /* 0x000fe2000ff1e03f */
[----:B------:R-:W-:Y:S01]  /*a4e0*/  UMOV UR11, UR36 ;  /* 0x00000024000b7c82 */ /* 0x000fe20008000000 */
[----:B------:R-:W-:Y:S02]  /*a4f0*/  UMOV UR12, UR37 ;  /* 0x00000025000c7c82 */ /* 0x000fe40008000000 */
[----:B------:R-:W-:-:S06]  /*a500*/  UIADD3.X UR5, URZ, UR5, URZ, UP0, !UPT ;  /* 0x000000053f057290 */ /* 0x000fcc00087fe43f */
[----:B------:R-:W-:Y:S02]  /*a510*/  UIADD3 UR8, UR8, 0x1000, URZ ;  /* 0x0000100008087890 */ /* 0x000fe4000fffe03f */
[----:B--2---:R-:W-:-:S09]  /*a520*/  USHF.L.U32 UR10, UR10, 0x6, URZ ;  /* 0x000000060a0a7899 */ /* 0x004fd2000800063f */
[----:B------:R2:W-:Y:S01]  /*a530*/  UTMASTG.4D [UR8], [UR4] ;  /* 0x00000008040073b5 */ /* 0x0005e20008018000 */
[----:B------:R0:W-:Y:S01]  /*a540*/  UTMACMDFLUSH ;  /* 0x00000000000079b7 */ /* 0x0001e20000000000 */
[----:B--2---:R-:W-:-:S04]  /*a550*/  DEPBAR.LE SB0, 0x1 ;  /* 0x000080400000791a */ /* 0x004fc80000000000 */
.L_x_71:
[----:B------:R-:W-:Y:S05]  /*a560*/  BSYNC B0 ;  /* 0x0000000000007941 */ /* 0x000fea0003800000 */
.L_x_70:
        /* <DEDUP_REMOVED lines=24> */
[----:B------:R-:W-:Y:S01]  /*a6f0*/  UMOV UR9, 0x40 ;  /* 0x0000004000097882 */ /* 0x000fe20000000000 */
[----:B------:R-:W-:Y:S02]  /*a700*/  UMOV UR11, UR36 ;  /* 0x00000024000b7c82 */ /* 0x000fe40008000000 */
[----:B------:R-:W-:Y:S01]  /*a710*/  UIADD3.X UR5, URZ, UR5, URZ, UP0, !UPT ;  /* 0x000000053f057290 */ /* 0x000fe200087fe43f */
[----:B------:R-:W-:Y:S01]  /*a720*/  UMOV UR12, UR37 ;  /* 0x00000025000c7c82 */ /* 0x000fe20008000000 */
[----:B--2---:R-:W-:-:S09]  /*a730*/  USHF.L.U32 UR10, UR10, 0x6, URZ ;  /* 0x000000060a0a7899 */ /* 0x004fd2000800063f */
[----:B------:R2:W-:Y:S01]  /*a740*/  UTMASTG.4D [UR8], [UR4] ;  /* 0x00000008040073b5 */ /* 0x0005e20008018000 */
[----:B------:R0:W-:Y:S01]  /*a750*/  UTMACMDFLUSH ;  /* 0x00000000000079b7 */ /* 0x0001e20000000000 */
[----:B--2---:R-:W-:-:S04]  /*a760*/  DEPBAR.LE SB0, 0x1 ;  /* 0x000080400000791a */ /* 0x004fc80000000000 */
.L_x_73:
[----:B------:R-:W-:Y:S05]  /*a770*/  BSYNC B0 ;  /* 0x0000000000007941 */ /* 0x000fea0003800000 */
.L_x_72:
[----:B------:R-:W-:Y:S01]  /*a780*/  BAR.SYNC.DEFER_BLOCKING 0x1, 0x80 ;  /* 0x0042000000007b1d */ /* 0x000fe20000010000 */
[----:B------:R-:W-:Y:S02]  /*a790*/  F2FP.F16.F32.PACK_AB R88, R89, R88 ;  /* 0x000000585958723e */ /* 0x000fe400000000ff */
        /* <DEDUP_REMOVED lines=9> */
[----:B------:R2:W-:Y:S01]  /*a830*/  STSM.16.M88.4 [R19], R20 ;  /* 0x0000001413007844 */ /* 0x0005e20000000200 */
[----:B------:R-:W-:Y:S01]  /*a840*/  @!PT LDS RZ, [RZ] ;  /* 0x00000000fffff984 */ /* 0x000fe20000000800 */
[----:B------:R-:W-:Y:S01]  /*a850*/  @!PT LDS RZ, [RZ] ;  /* 0x00000000fffff984 */ /* 0x000fe20000000800 */
[----:B------:R-:W-:Y:S01]  /*a860*/  @!PT LDS RZ, [RZ] ;  /* 0x00000000fffff984 */ /* 0x000fe20000000800 */
[----:B------:R-:W-:Y:S01]  /*a870*/  @!PT LDS RZ, [RZ] ;  /* 0x00000000fffff984 */ /* 0x000fe20000000800 */
[----:B------:R3:W-:Y:S06]  /*a880*/  MEMBAR.ALL.CTA ;  /* 0x0000000000007992 */ /* 0x0007ec0000008000 */
[----:B---3--:R-:W3:Y:S02]  /*a890*/  FENCE.VIEW.ASYNC.S ;  /* 0x00000000000073c6 */ /* 0x008ee40000000000 */
[----:B---3--:R-:W-:Y:S06]  /*a8a0*/  BAR.SYNC.DEFER_BLOCKING 0x1, 0x80 ;  /* 0x0042000000007b1d */ /* 0x008fec0000010000 */
[----:B------:R-:W-:Y:S05]  /*a8b0*/  @P1 BRA `(.L_x_75) ;  /* 0x0000000000341947 */ /* 0x000fea0003800000 */
[----:B------:R-:W3:Y:S01]  /*a8c0*/  S2UR UR10, SR_CTAID.X ;  /* 0x00000000000a79c3 */ /* 0x000ee20000002500 */
        /* <DEDUP_REMOVED lines=8> */
[----:B---3--:R-:W-:-:S09]  /*a950*/  USHF.L.U32 UR10, UR10, 0x6, URZ ;  /* 0x000000060a0a7899 */ /* 0x008fd2000800063f */
[----:B------:R3:W-:Y:S01]  /*a960*/  UTMASTG.4D [UR8], [UR4] ;  /* 0x00000008040073b5 */ /* 0x0007e20008018000 */
[----:B------:R0:W-:Y:S01]  /*a970*/  UTMACMDFLUSH ;  /* 0x00000000000079b7 */ /* 0x0001e20000000000 */
[----:B---3--:R-:W-:-:S04]  /*a980*/  DEPBAR.LE SB0, 0x1 ;  /* 0x000080400000791a */ /* 0x008fc80000000000 */
.L_x_75:
[----:B------:R-:W-:Y:S05]  /*a990*/  BSYNC B0 ;  /* 0x0000000000007941 */ /* 0x000fea0003800000 */
.L_x_74:
        /* <DEDUP_REMOVED lines=17> */
[----:B----4-:R-:W4:Y:S02]  /*aab0*/  FENCE.VIEW.ASYNC.S ;  /* 0x00000000000073c6 */ /* 0x010f240000000000 */
[----:B----4-:R-:W-:Y:S06]  /*aac0*/  BAR.SYNC.DEFER_BLOCKING 0x1, 0x80 ;  /* 0x0042000000007b1d */ /* 0x010fec0000010000 */
[----:B------:R-:W-:Y:S05]  /*aad0*/  @P1 BRA `(.L_x_77) ;  /* 0x0000000000301947 */ /* 0x000fea0003800000 */
[----:B------:R-:W4:Y:S01]  /*aae0*/  S2UR UR10, SR_CTAID.X ;  /* 0x00000000000a79c3 */ /* 0x000f220000002500 */
[----:B------:R-:W-:Y:S01]  /*aaf0*/  ULDC.64 UR4, c[0x0][0x198] ;  /* 0x0000660000047ab9 */ /* 0x000fe20000000a00 */
[----:B------:R-:W-:Y:S01]  /*ab00*/  R2UR UR8, R16 ;  /* 0x00000000100872ca */ /* 0x000fe200000e0000 */
[----:B------:R-:W-:Y:S01]  /*ab10*/  UIADD3 UR4, UP0, UR4, 0x670, URZ ;  /* 0x0000067004047890 */ /* 0x000fe2000ff1e03f */
[----:B------:R-:W-:Y:S01]  /*ab20*/  UMOV UR9, 0x80 ;  /* 0x0000008000097882 */ /* 0x000fe20000000000 */
[----:B------:R-:W-:Y:S02]  /*ab30*/  UMOV UR11, UR36 ;  /* 0x00000024000b7c82 */ /* 0x000fe40008000000 */
[----:B------:R-:W-:Y:S01]  /*ab40*/  UIADD3.X UR5, URZ, UR5, URZ, UP0, !UPT ;  /* 0x000000053f057290 */ /* 0x000fe200087fe43f */
[----:B------:R-:W-:Y:S01]  /*ab50*/  UMOV UR12, UR37 ;  /* 0x00000025000c7c82 */ /* 0x000fe20008000000 */
[----:B----4-:R-:W-:-:S09]  /*ab60*/  USHF.L.U32 UR10, UR10, 0x6, URZ ;  /* 0x000000060a0a7899 */ /* 0x010fd2000800063f */
[----:B------:R4:W-:Y:S01]  /*ab70*/  UTMASTG.4D [UR8], [UR4] ;  /* 0x00000008040073b5 */ /* 0x0009e20008018000 */
[----:B------:R0:W-:Y:S01]  /*ab80*/  UTMACMDFLUSH ;  /* 0x00000000000079b7 */ /* 0x0001e20000000000 */
[----:B----4-:R-:W-:-:S04]  /*ab90*/  DEPBAR.LE SB0, 0x1 ;  /* 0x000080400000791a */ /* 0x010fc80000000000 */
.L_x_77:
[----:B------:R-:W-:Y:S05]  /*aba0*/  BSYNC B0 ;  /* 0x0000000000007941 */ /* 0x000fea0003800000 */
.L_x_76:
[----:B------:R-:W-:Y:S06]  /*abb0*/  BAR.SYNC.DEFER_BLOCKING 0x1, 0x80 ;  /* 0x0042000000007b1d */ /* 0x000fec0000010000 */
[----:B------:R-:W-:Y:S01]  /*abc0*/  BSSY B0, `(.L_x_78) ;  /* 0x0000017000007945 */ /* 0x000fe20003800000 */
[----:B------:R4:W-:Y:S04]  /*abd0*/  STSM.16.M88.4 [R3+0x1000], R104 ;  /* 0x0010006803007844 */ /* 0x0009e80000000200 */
[----:B------:R4:W-:Y:S01]  /*abe0*/  STSM.16.M88.4 [R19], R80 ;  /* 0x0000005013007844 */ /* 0x0009e20000000200 */
[----:B------:R-:W-:Y:S01]  /*abf0*/  @!PT LDS RZ, [RZ] ;  /* 0x00000000fffff984 */ /* 0x000fe20000000800 */
[----:B------:R-:W-:Y:S01]  /*ac00*/  @!PT LDS RZ, [RZ] ;  /* 0x00000000fffff984 */ /* 0x000fe20000000800 */
[----:B------:R-:W-:Y:S01]  /*ac10*/  @!PT LDS RZ, [RZ] ;  /* 0x00000000fffff984 */ /* 0x000fe20000000800 */
[----:B------:R-:W-:Y:S01]  /*ac20*/  @!PT LDS RZ, [RZ] ;  /* 0x00000000fffff984 */ /* 0x000fe20000000800 */
[----:B------:R5:W-:Y:S06]  /*ac30*/  MEMBAR.ALL.CTA ;  /* 0x0000000000007992 */ /* 0x000bec0000008000 */
[----:B-----5:R-:W5:Y:S02]  /*ac40*/  FENCE.VIEW.ASYNC.S ;  /* 0x00000000000073c6 */ /* 0x020f640000000000 */
[----:B-----5:R-:W-:Y:S06]  /*ac50*/  BAR.SYNC.DEFER_BLOCKING 0x1, 0x80 ;  /* 0x0042000000007b1d */ /* 0x020fec0000010000 */
[----:B------:R-:W-:Y:S05]  /*ac60*/  @P1 BRA `(.L_x_79) ;  /* 0x0000000000301947 */ /* 0x000fea0003800000 */
[----:B------:R-:W5:Y:S01]  /*ac70*/  S2UR UR10, SR_CTAID.X ;  /* 0x00000000000a79c3 */ /* 0x000f620000002500 */
        /* <DEDUP_REMOVED lines=8> */
[----:B-----5:R-:W-:-:S09]  /*ad00*/  USHF.L.U32 UR10, UR10, 0x6, URZ ;  /* 0x000000060a0a7899 */ /* 0x020fd2000800063f */
[----:B------:R1:W-:Y:S02]  /*ad10*/  UTMASTG.4D [UR8], [UR4] ;  /* 0x00000008040073b5 */ /* 0x0003e40008018000 */
[----:B-1----:R0:W-:Y:S02]  /*ad20*/  UTMACMDFLUSH ;  /* 0x00000000000079b7 */ /* 0x0021e40000000000 */
.L_x_79:
[----:B------:R-:W-:Y:S05]  /*ad30*/  BSYNC B0 ;  /* 0x0000000000007941 */ /* 0x000fea0003800000 */
.L_x_78:
[----:B------:R-:W-:-:S04]  /*ad40*/  DEPBAR.LE SB0, 0x0 ;  /* 0x000080000000791a */ /* 0x000fc80000000000 */
[----:B------:R-:W-:Y:S05]  /*ad50*/  EXIT ;  /* 0x000000000000794d */ /* 0x000fea0003800000 */
.L_x_7:
[----:B-1----:R1:W2:Y:S02]  /*ad60*/  SYNCS.PHASECHK.TRANS64.TRYWAIT P2, [R3+URZ+0x1e048], R0 ;  /* 0x01e04800030075a7 */ /* 0x0022a4000804017f */
[----:B--2---:R-:W-:Y:S05]  /*ad70*/  @!P2 NANOSLEEP.SYNCS 0x989680 ;  /* 0x009896800000a95d */ /* 0x004fea0003900000 */
[----:B------:R-:W2:Y:S02]  /*ad80*/  @!P2 SYNCS.PHASECHK.TRANS64 P2, [R3+URZ+0x1e048], R0 ;  /* 0x01e048000300a5a7 */ /* 0x000ea4000804007f */
[----:B--2---:R-:W-:Y:S05]  /*ad90*/  @!P2 BRA `(.L_x_7) ;  /* 0xfffffffc00f0a947 */ /* 0x004fea000383ffff */
[----:B------:R-:W-:Y:S05]  /*ada0*/  BRA `(.L_x_80) ;  /* 0xffffff5800587947 */ /* 0x000fea000383ffff */
.L_x_12:
[----:B-1----:R1:W2:Y:S02]  /*adb0*/  SYNCS.PHASECHK.TRANS64.TRYWAIT P1, [R2+URZ+0x1e020], R3 ;  /* 0x01e02003020075a7 */ /* 0x0022a4000802017f */
[----:B--2---:R-:W-:Y:S05]  /*adc0*/  @!P1 NANOSLEEP.SYNCS 0x989680 ;  /* 0x009896800000995d */ /* 0x004fea0003900000 */
[----:B------:R-:W2:Y:S02]  /*add0*/  @!P1 SYNCS.PHASECHK.TRANS64 P1, [R2+URZ+0x1e020], R3 ;  /* 0x01e02003020095a7 */ /* 0x000ea4000802007f */
[----:B--2---:R-:W-:Y:S05]  /*ade0*/  @!P1 BRA `(.L_x_12) ;  /* 0xfffffffc00f09947 */ /* 0x004fea000383ffff */
[----:B------:R-:W-:Y:S05]  /*adf0*/  BRA `(.L_x_81) ;  /* 0xffffff5c00287947 */ /* 0x000fea000383ffff */
.L_x_14:
[----:B-1----:R1:W2:Y:S02]  /*ae00*/  SYNCS.PHASECHK.TRANS64.TRYWAIT P1, [R2+URZ+0x1e020], R9 ;  /* 0x01e02009020075a7 */ /* 0x0022a4000802017f */
[----:B--2---:R-:W-:Y:S05]  /*ae10*/  @!P1 NANOSLEEP.SYNCS 0x989680 ;  /* 0x009896800000995d */ /* 0x004fea0003900000 */
[----:B------:R-:W2:Y:S02]  /*ae20*/  @!P1 SYNCS.PHASECHK.TRANS64 P1, [R2+URZ+0x1e020], R9 ;  /* 0x01e02009020095a7 */ /* 0x000ea4000802007f */
[----:B--2---:R-:W-:Y:S05]  /*ae30*/  @!P1 BRA `(.L_x_14) ;  /* 0xfffffffc00f09947 */ /* 0x004fea000383ffff */
[----:B------:R-:W-:Y:S05]  /*ae40*/  BRA `(.L_x_82) ;  /* 0xffffff5c00b87947 */ /* 0x000fea000383ffff */
.L_x_17:
[----:B-1----:R1:W2:Y:S02]  /*ae50*/  SYNCS.PHASECHK.TRANS64.TRYWAIT P1, [R8+URZ+0x1e020], R9 ;  /* 0x01e02009080075a7 */ /* 0x0022a4000802017f */
[----:B--2---:R-:W-:Y:S05]  /*ae60*/  @!P1 NANOSLEEP.SYNCS 0x989680 ;  /* 0x009896800000995d */ /* 0x004fea0003900000 */
[----:B------:R-:W2:Y:S02]  /*ae70*/  @!P1 SYNCS.PHASECHK.TRANS64 P1, [R8+URZ+0x1e020], R9 ;  /* 0x01e02009080095a7 */ /* 0x000ea4000802007f */
[----:B--2---:R-:W-:Y:S05]  /*ae80*/  @!P1 BRA `(.L_x_17) ;  /* 0xfffffffc00f09947 */ /* 0x004fea000383ffff */
[----:B------:R-:W-:Y:S05]  /*ae90*/  BRA `(.L_x_83) ;  /* 0xffffff6000647947 */ /* 0x000fea000383ffff */
.L_x_19:
[----:B-1----:R1:W2:Y:S02]  /*aea0*/  SYNCS.PHASECHK.TRANS64.TRYWAIT P1, [R9+URZ+0x1e020], R8 ;  /* 0x01e02008090075a7 */ /* 0x0022a4000802017f */
[----:B--2---:R-:W-:Y:S05]  /*aeb0*/  @!P1 NANOSLEEP.SYNCS 0x989680 ;  /* 0x009896800000995d */ /* 0x004fea0003900000 */
[----:B------:R-:W2:Y:S02]  /*aec0*/  @!P1 SYNCS.PHASECHK.TRANS64 P1, [R9+URZ+0x1e020], R8 ;  /* 0x01e02008090095a7 */ /* 0x000ea4000802007f */
[----:B--2---:R-:W-:Y:S05]  /*aed0*/  @!P1 BRA `(.L_x_19) ;  /* 0xfffffffc00f09947 */ /* 0x004fea000383ffff */
[----:B------:R-:W-:Y:S05]  /*aee0*/  BRA `(.L_x_84) ;  /* 0xffffff64000c7947 */ /* 0x000fea000383ffff */
.L_x_21:
[----:B-1----:R1:W2:Y:S02]  /*aef0*/  SYNCS.PHASECHK.TRANS64.TRYWAIT P1, [R16+URZ+0x1e040], R61 ;  /* 0x01e0403d100075a7 */ /* 0x0022a4000802017f */
[----:B--2---:R-:W-:Y:S05]  /*af00*/  @!P1 NANOSLEEP.SYNCS 0x989680 ;  /* 0x009896800000995d */ /* 0x004fea0003900000 */
[----:B------:R-:W2:Y:S02]  /*af10*/  @!P1 SYNCS.PHASECHK.TRANS64 P1, [R16+URZ+0x1e040], R61 ;  /* 0x01e0403d100095a7 */ /* 0x000ea4000802007f */
[----:B--2---:R-:W-:Y:S05]  /*af20*/  @!P1 BRA `(.L_x_21) ;  /* 0xfffffffc00f09947 */ /* 0x004fea000383ffff */
[----:B------:R-:W-:Y:S05]  /*af30*/  BRA `(.L_x_85) ;  /* 0xffffff6400bc7947 */ /* 0x000fea000383ffff */
.L_x_22:
[----:B--2---:R2:W3:Y:S02]  /*af40*/  SYNCS.PHASECHK.TRANS64.TRYWAIT P1, [R16+URZ+0x1e000], R61 ;  /* 0x01e0003d100075a7 */ /* 0x0044e4000802017f */
[----:B---3--:R-:W-:Y:S05]  /*af50*/  @!P1 NANOSLEEP.SYNCS 0x989680 ;  /* 0x009896800000995d */ /* 0x008fea0003900000 */
[----:B------:R-:W3:Y:S02]  /*af60*/  @!P1 SYNCS.PHASECHK.TRANS64 P1, [R16+URZ+0x1e000], R61 ;  /* 0x01e0003d100095a7 */ /* 0x000ee4000802007f */
[----:B---3--:R-:W-:Y:S05]  /*af70*/  @!P1 BRA `(.L_x_22) ;  /* 0xfffffffc00f09947 */ /* 0x008fea000383ffff */
[----:B------:R-:W-:Y:S05]  /*af80*/  BRA `(.L_x_86) ;  /* 0xffffff6400c87947 */ /* 0x000fea000383ffff */
.L_x_23:
[----:B---3--:R3:W1:Y:S02]  /*af90*/  SYNCS.PHASECHK.TRANS64.TRYWAIT P6, [R16+URZ+0x1e008], R61 ;  /* 0x01e0083d100075a7 */ /* 0x00866400080c017f */
[----:B-1----:R-:W-:Y:S05]  /*afa0*/  @!P6 NANOSLEEP.SYNCS 0x989680 ;  /* 0x009896800000e95d */ /* 0x002fea0003900000 */
[----:B------:R-:W1:Y:S02]  /*afb0*/  @!P6 SYNCS.PHASECHK.TRANS64 P6, [R16+URZ+0x1e008], R61 ;  /* 0x01e0083d1000e5a7 */ /* 0x000e6400080c007f */
[----:B-1----:R-:W-:Y:S05]  /*afc0*/  @!P6 BRA `(.L_x_23) ;  /* 0xfffffffc00f0e947 */ /* 0x002fea000383ffff */
[----:B------:R-:W-:Y:S05]  /*afd0*/  BRA `(.L_x_87) ;  /* 0xffffff7c00047947 */ /* 0x000fea000383ffff */
.L_x_25:
[----:B--2---:R2:W3:Y:S02]  /*afe0*/  SYNCS.PHASECHK.TRANS64.TRYWAIT P2, [R121+URZ+0x1e000], R8 ;  /* 0x01e00008790075a7 */ /* 0x0044e4000804017f */
[----:B---3--:R-:W-:Y:S05]  /*aff0*/  @!P2 NANOSLEEP.SYNCS 0x989680 ;  /* 0x009896800000a95d */ /* 0x008fea0003900000 */
[----:B------:R-:W3:Y:S02]  /*b000*/  @!P2 SYNCS.PHASECHK.TRANS64 P2, [R121+URZ+0x1e000], R8 ;  /* 0x01e000087900a5a7 */ /* 0x000ee4000804007f */
[----:B---3--:R-:W-:Y:S05]  /*b010*/  @!P2 BRA `(.L_x_25) ;  /* 0xfffffffc00f0a947 */ /* 0x008fea000383ffff */
[----:B------:R-:W-:Y:S05]  /*b020*/  BRA `(.L_x_88) ;  /* 0xffffff8400f87947 */ /* 0x000fea000383ffff */
.L_x_28:
[----:B-1----:R1:W2:Y:S02]  /*b030*/  SYNCS.PHASECHK.TRANS64.TRYWAIT P3, [R8+URZ+0x1e020], R165 ;  /* 0x01e020a5080075a7 */ /* 0x0022a4000806017f */
[----:B--2---:R-:W-:Y:S05]  /*b040*/  @!P3 NANOSLEEP.SYNCS 0x989680 ;  /* 0x009896800000b95d */ /* 0x004fea0003900000 */
[----:B------:R-:W2:Y:S02]  /*b050*/  @!P3 SYNCS.PHASECHK.TRANS64 P3, [R8+URZ+0x1e020], R165 ;  /* 0x01e020a50800b5a7 */ /* 0x000ea4000806007f */
[----:B--2---:R-:W-:Y:S05]  /*b060*/  @!P3 BRA `(.L_x_28) ;  /* 0xfffffffc00f0b947 */ /* 0x004fea000383ffff */
[----:B------:R-:W-:Y:S05]  /*b070*/  BRA `(.L_x_89) ;  /* 0xffffff8c00687947 */ /* 0x000fea000383ffff */
.L_x_30:
[----:B----4-:R4:W1:Y:S02]  /*b080*/  SYNCS.PHASECHK.TRANS64.TRYWAIT P5, [R169+URZ+0x1e000], R164 ;  /* 0x01e000a4a90075a7 */ /* 0x01086400080a017f */
[----:B-1----:R-:W-:Y:S05]  /*b090*/  @!P5 NANOSLEEP.SYNCS 0x989680 ;  /* 0x009896800000d95d */ /* 0x002fea0003900000 */
[----:B------:R-:W1:Y:S02]  /*b0a0*/  @!P5 SYNCS.PHASECHK.TRANS64 P5, [R169+URZ+0x1e000], R164 ;  /* 0x01e000a4a900d5a7 */ /* 0x000e6400080a007f */
[----:B-1----:R-:W-:Y:S05]  /*b0b0*/  @!P5 BRA `(.L_x_30) ;  /* 0xfffffffc00f0d947 */ /* 0x002fea000383ffff */
[----:B------:R-:W-:Y:S05]  /*b0c0*/  BRA `(.L_x_90) ;  /* 0xffffff9400107947 */ /* 0x000fea000383ffff */
.L_x_34:
[----:B-1----:R1:W2:Y:S02]  /*b0d0*/  SYNCS.PHASECHK.TRANS64.TRYWAIT P2, [R120+URZ+0x1e020], R121 ;  /* 0x01e02079780075a7 */ /* 0x0022a4000804017f */
[----:B--2---:R-:W-:Y:S05]  /*b0e0*/  @!P2 NANOSLEEP.SYNCS 0x989680 ;  /* 0x009896800000a95d */ /* 0x004fea0003900000 */
[----:B------:R-:W2:Y:S02]  /*b0f0*/  @!P2 SYNCS.PHASECHK.TRANS64 P2, [R120+URZ+0x1e020], R121 ;  /* 0x01e020797800a5a7 */ /* 0x000ea4000804007f */
[----:B--2---:R-:W-:Y:S05]  /*b100*/  @!P2 BRA `(.L_x_34) ;  /* 0xfffffffc00f0a947 */ /* 0x004fea000383ffff */
[----:B------:R-:W-:Y:S05]  /*b110*/  BRA `(.L_x_91) ;  /* 0xffffffa800747947 */ /* 0x000fea000383ffff */
.L_x_38:
[----:B--2---:R2:W3:Y:S02]  /*b120*/  SYNCS.PHASECHK.TRANS64.TRYWAIT P1, [R121+URZ+0x1e000], R8 ;  /* 0x01e00008790075a7 */ /* 0x0044e4000802017f */
[----:B---3--:R-:W-:Y:S05]  /*b130*/  @!P1 NANOSLEEP.SYNCS 0x989680 ;  /* 0x009896800000995d */ /* 0x008fea0003900000 */
[----:B------:R-:W3:Y:S02]  /*b140*/  @!P1 SYNCS.PHASECHK.TRANS64 P1, [R121+URZ+0x1e000], R8 ;  /* 0x01e00008790095a7 */ /* 0x000ee4000802007f */
[----:B---3--:R-:W-:Y:S05]  /*b150*/  @!P1 BRA `(.L_x_38) ;  /* 0xfffffffc00f09947 */ /* 0x008fea000383ffff */
[----:B------:R-:W-:Y:S05]  /*b160*/  BRA `(.L_x_92) ;  /* 0xffffffac00487947 */ /* 0x000fea000383ffff */
.L_x_41:
[----:B-1----:R1:W2:Y:S02]  /*b170*/  SYNCS.PHASECHK.TRANS64.TRYWAIT P2, [R8+URZ+0x1e020], R161 ;  /* 0x01e020a1080075a7 */ /* 0x0022a4000804017f */
[----:B--2---:R-:W-:Y:S05]  /*b180*/  @!P2 NANOSLEEP.SYNCS 0x989680 ;  /* 0x009896800000a95d */ /* 0x004fea0003900000 */
[----:B------:R-:W2:Y:S02]  /*b190*/  @!P2 SYNCS.PHASECHK.TRANS64 P2, [R8+URZ+0x1e020], R161 ;  /* 0x01e020a10800a5a7 */ /* 0x000ea4000804007f */
[----:B--2---:R-:W-:Y:S05]  /*b1a0*/  @!P2 BRA `(.L_x_41) ;  /* 0xfffffffc00f0a947 */ /* 0x004fea000383ffff */
[----:B------:R-:W-:Y:S05]  /*b1b0*/  BRA `(.L_x_93) ;  /* 0xffffffb000e07947 */ /* 0x000fea000383ffff */
.L_x_44:
[----:B----4-:R4:W1:Y:S02]  /*b1c0*/  SYNCS.PHASECHK.TRANS64.TRYWAIT P4, [R172+URZ+0x1e000], R163 ;  /* 0x01e000a3ac0075a7 */ /* 0x010864000808017f */
[----:B-1----:R-:W-:Y:S05]  /*b1d0*/  @!P4 NANOSLEEP.SYNCS 0x989680 ;  /* 0x009896800000c95d */ /* 0x002fea0003900000 */
[----:B------:R-:W1:Y:S02]  /*b1e0*/  @!P4 SYNCS.PHASECHK.TRANS64 P4, [R172+URZ+0x1e000], R163 ;  /* 0x01e000a3ac00c5a7 */ /* 0x000e64000808007f */
[----:B-1----:R-:W-:Y:S05]  /*b1f0*/  @!P4 BRA `(.L_x_44) ;  /* 0xfffffffc00f0c947 */ /* 0x002fea000383ffff */
[----:B------:R-:W-:Y:S05]  /*b200*/  BRA `(.L_x_94) ;  /* 0xffffffbc009c7947 */ /* 0x000fea000383ffff */
.L_x_48:
[----:B-1----:R1:W2:Y:S02]  /*b210*/  SYNCS.PHASECHK.TRANS64.TRYWAIT P1, [R4+URZ+0x1e020], R121 ;  /* 0x01e02079040075a7 */ /* 0x0022a4000802017f */
[----:B--2---:R-:W-:Y:S05]  /*b220*/  @!P1 NANOSLEEP.SYNCS 0x989680 ;  /* 0x009896800000995d */ /* 0x004fea0003900000 */
[----:B------:R-:W2:Y:S02]  /*b230*/  @!P1 SYNCS.PHASECHK.TRANS64 P1, [R4+URZ+0x1e020], R121 ;  /* 0x01e02079040095a7 */ /* 0x000ea4000802007f */
[----:B--2---:R-:W-:Y:S05]  /*b240*/  @!P1 BRA `(.L_x_48) ;  /* 0xfffffffc00f09947 */ /* 0x004fea000383ffff */
[----:B------:R-:W-:Y:S05]  /*b250*/  BRA `(.L_x_95) ;  /* 0xffffffd000f87947 */ /* 0x000fea000383ffff */
        .weak           $__internal_0_$__cuda_sm20_rcp_rn_f32_slowpath
        .type           $__internal_0_$__cuda_sm20_rcp_rn_f32_slowpath,@function
        .size           $__internal_0_$__cuda_sm20_rcp_rn_f32_slowpath,(.L_x_101 - $__internal_0_$__cuda_sm20_rcp_rn_f32_slowpath)
$__internal_0_$__cuda_sm20_rcp_rn_f32_slowpath:
[----:B------:R-:W-:Y:S01]  /*b260*/  SHF.L.U32 R0, R2, 0x1, RZ ;  /* 0x0000000102007819 */ /* 0x000fe200000006ff */
[----:B------:R-:W-:Y:S03]  /*b270*/  BSSY B2, `(.L_x_96) ;  /* 0x0000030000027945 */ /* 0x000fe60003800000 */
[----:B------:R-:W-:-:S04]  /*b280*/  SHF.R.U32.HI R124, RZ, 0x18, R0 ;  /* 0x00000018ff7c7819 */ /* 0x000fc80000011600 */
[----:B------:R-:W-:-:S13]  /*b290*/  ISETP.NE.U32.AND P0, PT, R124, RZ, PT ;  /* 0x000000ff7c00720c */ /* 0x000fda0003f05070 */
[----:B------:R-:W-:Y:S05]  /*b2a0*/  @P0 BRA `(.L_x_97) ;  /* 0x0000000000280947 */ /* 0x000fea0003800000 */
[----:B------:R-:W-:-:S04]  /*b2b0*/  SHF.L.U32 R0, R2, 0x1, RZ ;  /* 0x0000000102007819 */ /* 0x000fc800000006ff */
[----:B------:R-:W-:-:S13]  /*b2c0*/  ISETP.NE.AND P0, PT, R0, RZ, PT ;  /* 0x000000ff0000720c */ /* 0x000fda0003f05270 */
[----:B------:R-:W-:Y:S01]  /*b2d0*/  @P0 FFMA R10, R2, 1.84467440737095516160e+19, RZ ;  /* 0x5f800000020a0823 */ /* 0x000fe200000000ff */
[----:B------:R-:W-:Y:S08]  /*b2e0*/  @!P0 MUFU.RCP R3, R2 ;  /* 0x0000000200038308 */ /* 0x000ff00000001000 */
[----:B------:R-:W1:Y:S02]  /*b2f0*/  @P0 MUFU.RCP R11, R10 ;  /* 0x0000000a000b0308 */ /* 0x000e640000001000 */
[----:B-1----:R-:W-:-:S04]  /*b300*/  @P0 FFMA R0, R10, R11, -1 ;  /* 0xbf8000000a000423 */ /* 0x002fc8000000000b */
[----:B------:R-:W-:-:S04]  /*b310*/  @P0 FADD.FTZ R0, -R0, -RZ ;  /* 0x800000ff00000221 */ /* 0x000fc80000010100 */
[----:B------:R-:W-:-:S04]  /*b320*/  @P0 FFMA R0, R11, R0, R11 ;  /* 0x000000000b000223 */ /* 0x000fc8000000000b */
[----:B------:R-:W-:Y:S01]  /*b330*/  @P0 FFMA R3, R0, 1.84467440737095516160e+19, RZ ;  /* 0x5f80000000030823 */ /* 0x000fe200000000ff */
[----:B------:R-:W-:Y:S06]  /*b340*/  BRA `(.L_x_98) ;  /* 0x0000000000887947 */ /* 0x000fec0003800000 */
.L_x_97:
[----:B------:R-:W-:-:S05]  /*b350*/  VIADD R125, R124, 0xffffff03 ;  /* 0xffffff037c7d7836 */ /* 0x000fca0000000000 */
[----:B------:R-:W-:-:S13]  /*b360*/  ISETP.GT.U32.AND P0, PT, R125, 0x1, PT ;  /* 0x000000017d00780c */ /* 0x000fda0003f04070 */
[----:B------:R-:W-:Y:S05]  /*b370*/  @P0 BRA `(.L_x_99) ;  /* 0x0000000000780947 */ /* 0x000fea0003800000 */
[----:B------:R-:W-:Y:S02]  /*b380*/  LOP3.LUT R0, R2, 0x7fffff, RZ, 0xc0, !PT ;  /* 0x007fffff02007812 */ /* 0x000fe400078ec0ff */
[----:B------:R-:W-:Y:S02]  /*b390*/  MOV R120, 0x3 ;  /* 0x0000000300787802 */ /* 0x000fe40000000f00 */
[----:B------:R-:W-:Y:S02]  /*b3a0*/  LOP3.LUT R0, R0, 0x3f800000, RZ, 0xfc, !PT ;  /* 0x3f80000000007812 */ /* 0x000fe400078efcff */
[----:B------:R-:W-:Y:S02]  /*b3b0*/  SHF.L.U32 R120, R120, R125, RZ ;  /* 0x0000007d78787219 */ /* 0x000fe400000006ff */
[----:B------:R-:W1:Y:S02]  /*b3c0*/  MUFU.RCP R3, R0 ;  /* 0x0000000000037308 */ /* 0x000e640000001000 */
[----:B-1----:R-:W-:-:S04]  /*b3d0*/  FFMA R10, R0, R3, -1 ;  /* 0xbf800000000a7423 */ /* 0x002fc80000000003 */
[----:B------:R-:W-:-:S04]  /*b3e0*/  FADD.FTZ R10, -R10, -RZ ;  /* 0x800000ff0a0a7221 */ /* 0x000fc80000010100 */
[CCC-:B------:R-:W-:Y:S01]  /*b3f0*/  FFMA.RM R11, R3.reuse, R10.reuse, R3.reuse ;  /* 0x0000000a030b7223 */ /* 0x1c0fe20000004003 */
[----:B------:R-:W-:-:S04]  /*b400*/  FFMA.RP R10, R3, R10, R3 ;  /* 0x0000000a030a7223 */ /* 0x000fc80000008003 */
[C---:B------:R-:W-:Y:S02]  /*b410*/  LOP3.LUT R3, R11.reuse, 0x7fffff, RZ, 0xc0, !PT ;  /* 0x007fffff0b037812 */ /* 0x040fe400078ec0ff */
[----:B------:R-:W-:Y:S02]  /*b420*/  FSETP.NEU.FTZ.AND P0, PT, R11, R10, PT ;  /* 0x0000000a0b00720b */ /* 0x000fe40003f1d000 */
[----:B------:R-:W-:Y:S02]  /*b430*/  LOP3.LUT R3, R3, 0x800000, RZ, 0xfc, !PT ;  /* 0x0080000003037812 */ /* 0x000fe400078efcff */
[----:B------:R-:W-:Y:S02]  /*b440*/  SEL R10, RZ, 0xffffffff, !P0 ;  /* 0xffffffffff0a7807 */ /* 0x000fe40004000000 */
[----:B------:R-:W-:Y:S02]  /*b450*/  LOP3.LUT R120, R120, R3, RZ, 0xc0, !PT ;  /* 0x0000000378787212 */ /* 0x000fe400078ec0ff */
[----:B------:R-:W-:-:S02]  /*b460*/  IADD3 R10, -R10, RZ, RZ ;  /* 0x000000ff0a0a7210 */ /* 0x000fc40007ffe1ff */
[-C--:B------:R-:W-:Y:S02]  /*b470*/  SHF.R.U32.HI R120, RZ, R125.reuse, R120 ;  /* 0x0000007dff787219 */ /* 0x080fe40000011678 */
[----:B------:R-:W-:Y:S02]  /*b480*/  LOP3.LUT P1, RZ, R10, R125, R3, 0xf8, !PT ;  /* 0x0000007d0aff7212 */ /* 0x000fe4000782f803 */
[C---:B------:R-:W-:Y:S02]  /*b490*/  LOP3.LUT P0, RZ, R120.reuse, 0x1, RZ, 0xc0, !PT ;  /* 0x0000000178ff7812 */ /* 0x040fe4000780c0ff */
[----:B------:R-:W-:-:S04]  /*b4a0*/  LOP3.LUT P2, RZ, R120, 0x2, RZ, 0xc0, !PT ;  /* 0x0000000278ff7812 */ /* 0x000fc8000784c0ff */
[----:B------:R-:W-:Y:S02]  /*b4b0*/  PLOP3.LUT P0, PT, P0, P1, P2, 0xe0, 0x0 ;  /* 0x000000000000781c */ /* 0x000fe40000703c20 */
[----:B------:R-:W-:Y:S02]  /*b4c0*/  LOP3.LUT P1, RZ, R2, 0x7fffff, RZ, 0xc0, !PT ;  /* 0x007fffff02ff7812 */ /* 0x000fe4000782c0ff */
[----:B------:R-:W-:-:S04]  /*b4d0*/  SEL R0, RZ, 0x1, !P0 ;  /* 0x00000001ff007807 */ /* 0x000fc80004000000 */
[----:B------:R-:W-:-:S04]  /*b4e0*/  IADD3 R0, -R0, RZ, RZ ;  /* 0x000000ff00007210 */ /* 0x000fc80007ffe1ff */
[----:B------:R-:W-:Y:S02]  /*b4f0*/  ISETP.GE.AND P0, PT, R0, RZ, PT ;  /* 0x000000ff0000720c */ /* 0x000fe40003f06270 */
[----:B------:R-:W-:-:S04]  /*b500*/  IADD3 R0, R124, -0xfc, RZ ;  /* 0xffffff047c007810 */ /* 0x000fc80007ffe0ff */
[----:B------:R-:W-:-:S07]  /*b510*/  SHF.R.U32.HI R3, RZ, R0, R3 ;  /* 0x00000000ff037219 */ /* 0x000fce0000011603 */
[----:B------:R-:W-:-:S05]  /*b520*/  @!P0 VIADD R3, R3, 0x1 ;  /* 0x0000000103038836 */ /* 0x000fca0000000000 */
[----:B------:R-:W-:-:S04]  /*b530*/  @!P1 SHF.L.U32 R3, R3, 0x1, RZ ;  /* 0x0000000103039819 */ /* 0x000fc800000006ff */
[----:B------:R-:W-:Y:S01]  /*b540*/  LOP3.LUT R3, R3, 0x80000000, R2, 0xf8, !PT ;  /* 0x8000000003037812 */ /* 0x000fe200078ef802 */
[----:B------:R-:W-:Y:S06]  /*b550*/  BRA `(.L_x_98) ;  /* 0x0000000000047947 */ /* 0x000fec0003800000 */
.L_x_99:
[----:B------:R1:W2:Y:S02]  /*b560*/  MUFU.RCP R3, R2 ;  /* 0x0000000200037308 */ /* 0x0002a40000001000 */
.L_x_98:
[----:B------:R-:W-:Y:S05]  /*b570*/  BSYNC B2 ;  /* 0x0000000000027941 */ /* 0x000fea0003800000 */
.L_x_96:
[----:B--2---:R-:W-:Y:S02]  /*b580*/  MOV R0, R3 ;  /* 0x0000000300007202 */ /* 0x004fe40000000f00 */
[----:B-1----:R-:W-:Y:S02]  /*b590*/  MOV R2, R121 ;  /* 0x0000007900027202 */ /* 0x002fe40000000f00 */
[----:B------:R-:W-:-:S04]  /*b5a0*/  MOV R3, 0x0 ;  /* 0x0000000000037802 */ /* 0x000fc80000000f00 */
[----:B------:R-:W-:Y:S05]  /*b5b0*/  RET.REL.NODEC R2 `(_ZN7cutlass13device_kernelINS_4fmha6kernel13FmhaKernelTmaINS1_10collective15FmhaMainloopTmaINS_6half_tEfN4cute5tupleIJNS7_1CILi64EEESA_NS9_ILi192EEEEEENS4_14ResidualFusionEJEEENS4_15FmhaFwdEpilogueIS6_fNS8_IJSA_SB_SA_EEEEEJEEEEEvNT_6ParamsE) ;  /* 0xffffff4802907950 */ /* 0x000fea0003c3ffff */
.L_x_100:
[----:B------:R-:W-:-:S00]  /*b5c0*/  BRA `(.L_x_100) ;  /* 0xfffffffc00fc7947 */ /* 0x000fc0000383ffff */
[----:B------:R-:W-:-:S00]  /*b5d0*/  NOP ;  /* 0x0000000000007918 */ /* 0x000fc00000000000 */
        /* <DEDUP_REMOVED lines=10> */
.L_x_101:


//--------------------- .nv.global.init           --------------------------
	.section	.nv.global.init,"aw",@progbits
.nv.global.init:
	.type		$str$23,@object
	.size		$str$23,($str$24 - $str$23)
$str$23:
        /*0000*/ 	.byte	0x28, 0x61, 0x64, 0x64, 0x72, 0x65, 0x73, 0x73, 0x20, 0x26, 0x20, 0x6d, 0x61, 0x73, 0x6b, 0x29
        /*0010*/ 	.byte	0x20, 0x3d, 0x3d, 0x20, 0x30, 0x00
	.type		$str$24,@object
	.size		$str$24,(__unnamed_1 - $str$24)
$str$24:
        /*0016*/ 	.byte	0x2f, 0x74, 0x6d, 0x70, 0x2f, 0x63, 0x75, 0x74, 0x6c, 0x61, 0x73, 0x73, 0x5f, 0x73, 0x77, 0x65
        /*0026*/ 	.byte	0x65, 0x70, 0x5f, 0x73, 0x72, 0x63, 0x2f, 0x69, 0x6e, 0x63, 0x6c, 0x75, 0x64, 0x65, 0x2f, 0x63
        /*0036*/ 	.byte	0x75, 0x74, 0x65, 0x2f, 0x70, 0x6f, 0x69, 0x6e, 0x74, 0x65, 0x72, 0x5f, 0x66, 0x6c, 0x61, 0x67
        /*0046*/ 	.byte	0x67, 0x65, 0x64, 0x2e, 0x68, 0x70, 0x70, 0x00
	.type		__unnamed_1,@object
	.size		__unnamed_1,(__unnamed_2 - __unnamed_1)
__unnamed_1:
        /*004e*/ 	.byte	0x61, 0x75, 0x74, 0x6f, 0x20, 0x63, 0x75, 0x74, 0x65, 0x3a, 0x3a, 0x61, 0x73, 0x5f, 0x70, 0x6f
        /* <DEDUP_REMOVED lines=27> */
        /*020e*/ 	.byte	0x3e, 0x3e, 0x3e, 0x3e, 0x3e, 0x5d, 0x00
	.type		__unnamed_2,@object
	.size		__unnamed_2,(.L_1 - __unnamed_2)
__unnamed_2:
        /* <DEDUP_REMOVED lines=29> */
.L_1:


//--------------------- .nv.shared._ZN7cutlass13device_kernelINS_4fmha6kernel13FmhaKernelTmaINS1_10collective15FmhaMainloopTmaINS_6half_tEfN4cute5tupleIJNS7_1CILi64EEESA_NS9_ILi192EEEEEENS4_14ResidualFusionEJEEENS4_15FmhaFwdEpilogueIS6_fNS8_IJSA_SB_SA_EEEEEJEEEEEvNT_6ParamsE --------------------------
	.section	.nv.shared._ZN7cutlass13device_kernelINS_4fmha6kernel13FmhaKernelTmaINS1_10collective15FmhaMainloopTmaINS_6half_tEfN4cute5tupleIJNS7_1CILi64EEESA_NS9_ILi192EEEEEENS4_14ResidualFusionEJEEENS4_15FmhaFwdEpilogueIS6_fNS8_IJSA_SB_SA_EEEEEJEEEEEvNT_6ParamsE,"aw",@nobits
	.sectionflags	@""
	.align	16
	.zero		1024


//--------------------- .nv.shared.reserved.0     --------------------------
	.section	.nv.shared.reserved.0,"aw",@nobits
	.weak		__nv_reservedSMEM_offset_0_alias
	.size		__nv_reservedSMEM_offset_0_alias, 0, 0
	.other		__nv_reservedSMEM_offset_0_alias,@"STO_CUDA_RESERVED_SHARED STV_DEFAULT"
__nv_reservedSMEM_offset_0_alias:
	.zero		0


//--------------------- .nv.global                --------------------------
	.section	.nv.global,"aw",@nobits
.nv.global:
	.type		_ZN39_INTERNAL_963aec43_4_k_cu_055112b9_28774cute1_E,@object
	.size		_ZN39_INTERNAL_963aec43_4_k_cu_055112b9_28774cute1_E,(_ZN39_INTERNAL_963aec43_4_k_cu_055112b9_28774cuda3std3__45__cpo6cbeginE - _ZN39_INTERNAL_963aec43_4_k_cu_055112b9_28774cute1_E)
_ZN39_INTERNAL_963aec43_4_k_cu_055112b9_28774cute1_E:
	.zero		1
	.type		_ZN39_INTERNAL_963aec43_4_k_cu_055112b9_28774cuda3std3__45__cpo6cbeginE,@object
	.size		_ZN39_INTERNAL_963aec43_4_k_cu_055112b9_28774cuda3std3__45__cpo6cbeginE,(_ZN39_INTERNAL_963aec43_4_k_cu_055112b9_28774cuda3std3__48in_placeE - _ZN39_INTERNAL_963aec43_4_k_cu_055112b9_28774cuda3std3__45__cpo6cbeginE)
_ZN39_INTERNAL_963aec43_4_k_cu_055112b9_28774cuda3std3__45__cpo6cbeginE:
	.zero		1
	.type		_ZN39_INTERNAL_963aec43_4_k_cu_055112b9_28774cuda3std3__48in_placeE,@object
	.size		_ZN39_INTERNAL_963aec43_4_k_cu_055112b9_28774cuda3std3__48in_placeE,(_ZN39_INTERNAL_963aec43_4_k_cu_055112b9_28774cuda3std6ranges3__45__cpo9iter_moveE - _ZN39_INTERNAL_963aec43_4_k_cu_055112b9_28774cuda3std3__48in_placeE)
_ZN39_INTERNAL_963aec43_4_k_cu_055112b9_28774cuda3std3__48in_placeE:
	.zero		1
	.type		_ZN39_INTERNAL_963aec43_4_k_cu_055112b9_28774cuda3std6ranges3__45__cpo9iter_moveE,@object
	.size		_ZN39_INTERNAL_963aec43_4_k_cu_055112b9_28774cuda3std6ranges3__45__cpo9iter_moveE,(_ZN39_INTERNAL_963aec43_4_k_cu_055112b9_28774cuda3std3__45__cpo5beginE - _ZN39_INTERNAL_963aec43_4_k_cu_055112b9_28774cuda3std6ranges3__45__cpo9iter_moveE)
_ZN39_INTERNAL_963aec43_4_k_cu_055112b9_28774cuda3std6ranges3__45__cpo9iter_moveE:
	.zero		1
	.type		_ZN39_INTERNAL_963aec43_4_k_cu_055112b9_28774cuda3std3__45__cpo5beginE,@object
	.size		_ZN39_INTERNAL_963aec43_4_k_cu_055112b9_28774cuda3std3__45__cpo5beginE,(_ZN39_INTERNAL_963aec43_4_k_cu_055112b9_28774cuda3std3__441_GLOBAL__N__963aec43_4_k_cu_055112b9_28776ignoreE - _ZN39_INTERNAL_963aec43_4_k_cu_055112b9_28774cuda3std3__45__cpo5beginE)
_ZN39_INTERNAL_963aec43_4_k_cu_055112b9_28774cuda3std3__45__cpo5beginE:
	.zero		1
	.type		_ZN39_INTERNAL_963aec43_4_k_cu_055112b9_28774cuda3std3__441_GLOBAL__N__963aec43_4_k_cu_055112b9_28776ignoreE,@object
	.size		_ZN39_INTERNAL_963aec43_4_k_cu_055112b9_28774cuda3std3__441_GLOBAL__N__963aec43_4_k_cu_055112b9_28776ignoreE,(_ZN39_INTERNAL_963aec43_4_k_cu_055112b9_28774cute7productE - _ZN39_INTERNAL_963aec43_4_k_cu_055112b9_28774cuda3std3__441_GLOBAL__N__963aec43_4_k_cu_055112b9_28776ignoreE)
_ZN39_INTERNAL_963aec43_4_k_cu_055112b9_28774cuda3std3__441_GLOBAL__N__963aec43_4_k_cu_055112b9_28776ignoreE:
	.zero		1
	.type		_ZN39_INTERNAL_963aec43_4_k_cu_055112b9_28774cute7productE,@object
	.size		_ZN39_INTERNAL_963aec43_4_k_cu_055112b9_28774cute7productE,(_ZN39_INTERNAL_963aec43_4_k_cu_055112b9_28774cuda3std3__45__cpo3endE - _ZN39_INTERNAL_963aec43_4_k_cu_055112b9_28774cute7productE)
_ZN39_INTERNAL_963aec43_4_k_cu_055112b9_28774cute7productE:
	.zero		1
	.type		_ZN39_INTERNAL_963aec43_4_k_cu_055112b9_28774cuda3std3__45__cpo3endE,@object
	.size		_ZN39_INTERNAL_963aec43_4_k_cu_055112b9_28774cuda3std3__45__cpo3endE,(_ZN39_INTERNAL_963aec43_4_k_cu_055112b9_28774cuda3std3__419piecewise_constructE - _ZN39_INTERNAL_963aec43_4_k_cu_055112b9_28774cuda3std3__45__cpo3endE)
_ZN39_INTERNAL_963aec43_4_k_cu_055112b9_28774cuda3std3__45__cpo3endE:
	.zero		1
	.type		_ZN39_INTERNAL_963aec43_4_k_cu_055112b9_28774cuda3std3__419piecewise_constructE,@object
	.size		_ZN39_INTERNAL_963aec43_4_k_cu_055112b9_28774cuda3std3__419piecewise_constructE,(_ZN39_INTERNAL_963aec43_4_k_cu_055112b9_28774cuda3std3__45__cpo4cendE - _ZN39_INTERNAL_963aec43_4_k_cu_055112b9_28774cuda3std3__419piecewise_constructE)
_ZN39_INTERNAL_963aec43_4_k_cu_055112b9_28774cuda3std3__419piecewise_constructE:
	.zero		1
	.type		_ZN39_INTERNAL_963aec43_4_k_cu_055112b9_28774cuda3std3__45__cpo4cendE,@object
	.size		_ZN39_INTERNAL_963aec43_4_k_cu_055112b9_28774cuda3std3__45__cpo4cendE,(_ZN39_INTERNAL_963aec43_4_k_cu_055112b9_28774cuda3std6ranges3__45__cpo4swapE - _ZN39_INTERNAL_963aec43_4_k_cu_055112b9_28774cuda3std3__45__cpo4cendE)
_ZN39_INTERNAL_963aec43_4_k_cu_055112b9_28774cuda3std3__45__cpo4cendE:
	.zero		1
	.type		_ZN39_INTERNAL_963aec43_4_k_cu_055112b9_28774cuda3std6ranges3__45__cpo4swapE,@object
	.size		_ZN39_INTERNAL_963aec43_4_k_cu_055112b9_28774cuda3std6ranges3__45__cpo4swapE,(.L_9 - _ZN39_INTERNAL_963aec43_4_k_cu_055112b9_28774cuda3std6ranges3__45__cpo4swapE)
_ZN39_INTERNAL_963aec43_4_k_cu_055112b9_28774cuda3std6ranges3__45__cpo4swapE:
	.zero		1
.L_9:


//--------------------- .nv.constant0._ZN7cutlass13device_kernelINS_4fmha6kernel13FmhaKernelTmaINS1_10collective15FmhaMainloopTmaINS_6half_tEfN4cute5tupleIJNS7_1CILi64EEESA_NS9_ILi192EEEEEENS4_14ResidualFusionEJEEENS4_15FmhaFwdEpilogueIS6_fNS8_IJSA_SB_SA_EEEEEJEEEEEvNT_6ParamsE --------------------------
	.section	.nv.constant0._ZN7cutlass13device_kernelINS_4fmha6kernel13FmhaKernelTmaINS1_10collective15FmhaMainloopTmaINS_6half_tEfN4cute5tupleIJNS7_1CILi64EEESA_NS9_ILi192EEEEEENS4_14ResidualFusionEJEEENS4_15FmhaFwdEpilogueIS6_fNS8_IJSA_SB_SA_EEEEEJEEEEEvNT_6ParamsE,"a",@progbits
	.sectionflags	@""
	.align	4
.nv.constant0._ZN7cutlass13device_kernelINS_4fmha6kernel13FmhaKernelTmaINS1_10collective15FmhaMainloopTmaINS_6half_tEfN4cute5tupleIJNS7_1CILi64EEESA_NS9_ILi192EEEEEENS4_14ResidualFusionEJEEENS4_15FmhaFwdEpilogueIS6_fNS8_IJSA_SB_SA_EEEEEJEEEEEvNT_6ParamsE:
	.zero		2688


//--------------------- SYMBOLS --------------------------

	.type		.nv.reservedSmem.offset0,@object
	.size		.nv.reservedSmem.offset0,0x4
	.type		__assertfail,@function
